// auto-generated by cutlass_sweep.gemm — config: {"arch": "sm_100", "cluster_m": 2, "cluster_n": 2, "dtype": "e4m3", "stages": 0, "tile_k": 128, "tile_m": 64, "tile_n": 64}
#include "cutlass/cutlass.h"
#include "cutlass/gemm/collective/collective_builder.hpp"
#include "cutlass/gemm/device/gemm_universal_adapter.h"
#include "cutlass/gemm/kernel/gemm_universal.hpp"
#include "cutlass/epilogue/collective/collective_builder.hpp"

using ElemA = cutlass::float_e4m3_t;
using ElemB = cutlass::float_e4m3_t;
using ElemCD = cutlass::float_e4m3_t;
using Acc  = float;
using TileShape    = cute::Shape<cute::_64, cute::_64, cute::_128>;
using ClusterShape = cute::Shape<cute::_2, cute::_2, cute::_1>;

using CollectiveEpilogue = typename cutlass::epilogue::collective::CollectiveBuilder<
    cutlass::arch::Sm100, cutlass::arch::OpClassTensorOp,
    TileShape, ClusterShape,
    cutlass::epilogue::collective::EpilogueTileAuto,
    Acc, Acc,
    ElemCD, cutlass::layout::RowMajor, 128 / cutlass::sizeof_bits<ElemCD>::value,
    ElemCD, cutlass::layout::RowMajor, 128 / cutlass::sizeof_bits<ElemCD>::value,
    cutlass::epilogue::collective::EpilogueScheduleAuto
  >::CollectiveOp;

using CollectiveMainloop = typename cutlass::gemm::collective::CollectiveBuilder<
    cutlass::arch::Sm100, cutlass::arch::OpClassTensorOp,
    ElemA, cutlass::layout::RowMajor, 128 / cutlass::sizeof_bits<ElemA>::value,
    ElemB, cutlass::layout::ColumnMajor, 128 / cutlass::sizeof_bits<ElemB>::value,
    Acc,
    TileShape, ClusterShape,
    cutlass::gemm::collective::StageCountAutoCarveout<static_cast<int>(sizeof(typename CollectiveEpilogue::SharedStorage))>,
    cutlass::gemm::collective::KernelScheduleAuto
  >::CollectiveOp;

using GemmKernel = cutlass::gemm::kernel::GemmUniversal<
    cute::Shape<int,int,int,int>,
    CollectiveMainloop,
    CollectiveEpilogue
>;
using Gemm = cutlass::gemm::device::GemmUniversalAdapter<GemmKernel>;

// Force the device kernel symbol into the cubin without needing a host main.
auto* _anchor = &cutlass::device_kernel<GemmKernel>;


// ===== COMPILED SASS (sm_100a) =====

	.target	sm_100a

	.elftype	@"ET_EXEC"


//--------------------- .note.nv.tkinfo           --------------------------
	.section	.note.nv.tkinfo,"",@"SHT_NOTE"
	.sectionflags	@"SHF_NOTE_NV_TKINFO"
	.tkinfo
        /*0018*/ 	.word	0x00000002
        /*0030*/ 	.string	""
        /*0030*/ 	.string	"ptxas"
        /*0030*/ 	.string	"Cuda compilation tools, release 13.0, V13.0.88"
        /*0030*/ 	.string	"Build cuda_13.0.r13.0/compiler.36424714_0"
        /*0030*/ 	.string	"-arch sm_100a -m 64 "



//--------------------- .note.nv.cuinfo           --------------------------
	.section	.note.nv.cuinfo,"",@"SHT_NOTE"
	.sectionflags	@"SHF_NOTE_NV_CUINFO"
        /*0018*/ 	.short	0x0002
        /*001a*/ 	.short	0x0064
        /*001c*/ 	.short	0x0082
	.zero		2


//--------------------- .nv.info                  --------------------------
	.section	.nv.info,"",@"SHT_CUDA_INFO"
	.align	4


	//----- nvinfo : EIATTR_REGCOUNT
	.align		4
        /*0000*/ 	.byte	0x04, 0x2f
        /*0002*/ 	.short	(.L_19 - .L_18)
	.align		4
.L_18:
        /*0004*/ 	.word	index@(_ZN7cutlass13device_kernelINS_4gemm6kernel13GemmUniversalIN4cute5tupleIJiiiiEEENS1_10collective13CollectiveMmaINS1_35MainloopSm100TmaUmmaWarpSpecializedILi13ELi2ELi4ENS5_IJNS4_1CILi2EEESB_NSA_ILi1EEEEEEEENS5_IJNSA_ILi64EEESF_NSA_ILi128EEEEEENS_12float_e4m3_tENS5_IJlSC_lEEESI_SJ_NS4_8TiledMMAINS4_8MMA_AtomIJNS4_10MMA_TraitsINS4_19SM100_MMA_F8F6F4_SSEJSI_SI_fSF_SF_NS4_17integral_constantINS4_4UMMA5MajorELSQ_0EEESR_NSO_INSP_7ScaleInELSS_0EEEST_EEEEEENS4_6LayoutINS5_IJSC_SC_SC_EEENS5_IJNSA_ILi0EEESY_SY_EEEEENS5_IJNS4_10UnderscoreES11_S11_EEEEENS4_23SM90_TMA_LOAD_MULTICASTENS4_14ComposedLayoutINS4_7SwizzleILi3ELi4ELi3EEENS4_18smem_ptr_flag_bitsILi8EEENSW_INS5_IJNSA_ILi8EEESG_EEENS5_IJSG_SC_EEEEEEEvNS4_8identityES14_S1E_vS1F_EENS_8epilogue10collective18CollectiveEpilogueINS1H_23Sm100TmaWarpSpecializedILi1ELi1ELi32ELb0ELb0EEEJSH_NS5_IJNSW_ISF_SC_EES1M_EEESI_SJ_SI_SJ_NS1H_6fusion15FusionCallbacksIS1L_NS1O_17LinearCombinationISI_fSI_fLNS_15FloatRoundStyleE2EEESH_S1N_JEEENS4_5SM1004TMEM4LOAD26SM100_TMEM_LOAD_16dp32b32xENS4_13SM90_TMA_LOADENS15_INS16_ILi2ELi4ELi3EEES19_NSW_INS5_IJS1A_SF_EEENS5_IJSF_SC_EEEEEEENS4_39AutoVectorizingCopyWithAssumedAlignmentILi128EEENS4_14SM90_TMA_STOREES23_S25_S25_EEEvvEEEEvNT_6ParamsE)
        /*0008*/ 	.word	0x00000059


	//----- nvinfo : EIATTR_FRAME_SIZE
	.align		4
.L_19:
        /*000c*/ 	.byte	0x04, 0x11
        /*000e*/ 	.short	(.L_21 - .L_20)
	.align		4
.L_20:
        /*0010*/ 	.word	index@($__internal_2_$__cuda_sm10x_tcgen05_guardrail_trap_unallocated_columns_being_dealloced)
        /*0014*/ 	.word	0x00000000


	//----- nvinfo : EIATTR_FRAME_SIZE
	.align		4
.L_21:
        /*0018*/ 	.byte	0x04, 0x11
        /*001a*/ 	.short	(.L_23 - .L_22)
	.align		4
.L_22:
        /*001c*/ 	.word	index@($__internal_1_$__cuda_sm10x_tcgen05_guardrail_trap_phase_invalid_during_alloc)
        /*0020*/ 	.word	0x00000000


	//----- nvinfo : EIATTR_FRAME_SIZE
	.align		4
.L_23:
        /*0024*/ 	.byte	0x04, 0x11
        /*0026*/ 	.short	(.L_25 - .L_24)
	.align		4
.L_24:
        /*0028*/ 	.word	index@($__internal_0_$__cuda_sm10x_tcgen05_guardrail_trap_col_being_dealloced_not_returned_by_alloc)
        /*002c*/ 	.word	0x00000000


	//----- nvinfo : EIATTR_FRAME_SIZE
	.align		4
.L_25:
        /*0030*/ 	.byte	0x04, 0x11
        /*0032*/ 	.short	(.L_27 - .L_26)
	.align		4
.L_26:
        /*0034*/ 	.word	index@(_ZN7cutlass13device_kernelINS_4gemm6kernel13GemmUniversalIN4cute5tupleIJiiiiEEENS1_10collective13CollectiveMmaINS1_35MainloopSm100TmaUmmaWarpSpecializedILi13ELi2ELi4ENS5_IJNS4_1CILi2EEESB_NSA_ILi1EEEEEEEENS5_IJNSA_ILi64EEESF_NSA_ILi128EEEEEENS_12float_e4m3_tENS5_IJlSC_lEEESI_SJ_NS4_8TiledMMAINS4_8MMA_AtomIJNS4_10MMA_TraitsINS4_19SM100_MMA_F8F6F4_SSEJSI_SI_fSF_SF_NS4_17integral_constantINS4_4UMMA5MajorELSQ_0EEESR_NSO_INSP_7ScaleInELSS_0EEEST_EEEEEENS4_6LayoutINS5_IJSC_SC_SC_EEENS5_IJNSA_ILi0EEESY_SY_EEEEENS5_IJNS4_10UnderscoreES11_S11_EEEEENS4_23SM90_TMA_LOAD_MULTICASTENS4_14ComposedLayoutINS4_7SwizzleILi3ELi4ELi3EEENS4_18smem_ptr_flag_bitsILi8EEENSW_INS5_IJNSA_ILi8EEESG_EEENS5_IJSG_SC_EEEEEEEvNS4_8identityES14_S1E_vS1F_EENS_8epilogue10collective18CollectiveEpilogueINS1H_23Sm100TmaWarpSpecializedILi1ELi1ELi32ELb0ELb0EEEJSH_NS5_IJNSW_ISF_SC_EES1M_EEESI_SJ_SI_SJ_NS1H_6fusion15FusionCallbacksIS1L_NS1O_17LinearCombinationISI_fSI_fLNS_15FloatRoundStyleE2EEESH_S1N_JEEENS4_5SM1004TMEM4LOAD26SM100_TMEM_LOAD_16dp32b32xENS4_13SM90_TMA_LOADENS15_INS16_ILi2ELi4ELi3EEES19_NSW_INS5_IJS1A_SF_EEENS5_IJSF_SC_EEEEEEENS4_39AutoVectorizingCopyWithAssumedAlignmentILi128EEENS4_14SM90_TMA_STOREES23_S25_S25_EEEvvEEEEvNT_6ParamsE)
        /*0038*/ 	.word	0x00000000


	//----- nvinfo : EIATTR_MIN_STACK_SIZE
	.align		4
.L_27:
        /*003c*/ 	.byte	0x04, 0x12
        /*003e*/ 	.short	(.L_29 - .L_28)
	.align		4
.L_28:
        /*0040*/ 	.word	index@(_ZN7cutlass13device_kernelINS_4gemm6kernel13GemmUniversalIN4cute5tupleIJiiiiEEENS1_10collective13CollectiveMmaINS1_35MainloopSm100TmaUmmaWarpSpecializedILi13ELi2ELi4ENS5_IJNS4_1CILi2EEESB_NSA_ILi1EEEEEEEENS5_IJNSA_ILi64EEESF_NSA_ILi128EEEEEENS_12float_e4m3_tENS5_IJlSC_lEEESI_SJ_NS4_8TiledMMAINS4_8MMA_AtomIJNS4_10MMA_TraitsINS4_19SM100_MMA_F8F6F4_SSEJSI_SI_fSF_SF_NS4_17integral_constantINS4_4UMMA5MajorELSQ_0EEESR_NSO_INSP_7ScaleInELSS_0EEEST_EEEEEENS4_6LayoutINS5_IJSC_SC_SC_EEENS5_IJNSA_ILi0EEESY_SY_EEEEENS5_IJNS4_10UnderscoreES11_S11_EEEEENS4_23SM90_TMA_LOAD_MULTICASTENS4_14ComposedLayoutINS4_7SwizzleILi3ELi4ELi3EEENS4_18smem_ptr_flag_bitsILi8EEENSW_INS5_IJNSA_ILi8EEESG_EEENS5_IJSG_SC_EEEEEEEvNS4_8identityES14_S1E_vS1F_EENS_8epilogue10collective18CollectiveEpilogueINS1H_23Sm100TmaWarpSpecializedILi1ELi1ELi32ELb0ELb0EEEJSH_NS5_IJNSW_ISF_SC_EES1M_EEESI_SJ_SI_SJ_NS1H_6fusion15FusionCallbacksIS1L_NS1O_17LinearCombinationISI_fSI_fLNS_15FloatRoundStyleE2EEESH_S1N_JEEENS4_5SM1004TMEM4LOAD26SM100_TMEM_LOAD_16dp32b32xENS4_13SM90_TMA_LOADENS15_INS16_ILi2ELi4ELi3EEES19_NSW_INS5_IJS1A_SF_EEENS5_IJSF_SC_EEEEEEENS4_39AutoVectorizingCopyWithAssumedAlignmentILi128EEENS4_14SM90_TMA_STOREES23_S25_S25_EEEvvEEEEvNT_6ParamsE)
        /*0044*/ 	.word	0x00000000
.L_29:


//--------------------- .nv.compat                --------------------------
	.section	.nv.compat,"",@"SHT_CUDA_COMPAT_INFO"
	.align	4
        /*0000*/ 	.byte	0x02, 0x09, 0x01, 0x00, 0x02, 0x02, 0x02, 0x00, 0x02, 0x05, 0x05, 0x00, 0x03, 0x07, 0x01, 0x01
        /*0010*/ 	.byte	0x02, 0x03, 0x01, 0x00, 0x02, 0x06, 0x01, 0x00, 0x04, 0x0b, 0x08, 0x00, 0x09, 0x00, 0x00, 0x00
        /*0020*/ 	.byte	0x00, 0x00, 0x00, 0x00


//--------------------- .nv.info._ZN7cutlass13device_kernelINS_4gemm6kernel13GemmUniversalIN4cute5tupleIJiiiiEEENS1_10collective13CollectiveMmaINS1_35MainloopSm100TmaUmmaWarpSpecializedILi13ELi2ELi4ENS5_IJNS4_1CILi2EEESB_NSA_ILi1EEEEEEEENS5_IJNSA_ILi64EEESF_NSA_ILi128EEEEEENS_12float_e4m3_tENS5_IJlSC_lEEESI_SJ_NS4_8TiledMMAINS4_8MMA_AtomIJNS4_10MMA_TraitsINS4_19SM100_MMA_F8F6F4_SSEJSI_SI_fSF_SF_NS4_17integral_constantINS4_4UMMA5MajorELSQ_0EEESR_NSO_INSP_7ScaleInELSS_0EEEST_EEEEEENS4_6LayoutINS5_IJSC_SC_SC_EEENS5_IJNSA_ILi0EEESY_SY_EEEEENS5_IJNS4_10UnderscoreES11_S11_EEEEENS4_23SM90_TMA_LOAD_MULTICASTENS4_14ComposedLayoutINS4_7SwizzleILi3ELi4ELi3EEENS4_18smem_ptr_flag_bitsILi8EEENSW_INS5_IJNSA_ILi8EEESG_EEENS5_IJSG_SC_EEEEEEEvNS4_8identityES14_S1E_vS1F_EENS_8epilogue10collective18CollectiveEpilogueINS1H_23Sm100TmaWarpSpecializedILi1ELi1ELi32ELb0ELb0EEEJSH_NS5_IJNSW_ISF_SC_EES1M_EEESI_SJ_SI_SJ_NS1H_6fusion15FusionCallbacksIS1L_NS1O_17LinearCombinationISI_fSI_fLNS_15FloatRoundStyleE2EEESH_S1N_JEEENS4_5SM1004TMEM4LOAD26SM100_TMEM_LOAD_16dp32b32xENS4_13SM90_TMA_LOADENS15_INS16_ILi2ELi4ELi3EEES19_NSW_INS5_IJS1A_SF_EEENS5_IJSF_SC_EEEEEEENS4_39AutoVectorizingCopyWithAssumedAlignmentILi128EEENS4_14SM90_TMA_STOREES23_S25_S25_EEEvvEEEEvNT_6ParamsE --------------------------
	.section	.nv.info._ZN7cutlass13device_kernelINS_4gemm6kernel13GemmUniversalIN4cute5tupleIJiiiiEEENS1_10collective13CollectiveMmaINS1_35MainloopSm100TmaUmmaWarpSpecializedILi13ELi2ELi4ENS5_IJNS4_1CILi2EEESB_NSA_ILi1EEEEEEEENS5_IJNSA_ILi64EEESF_NSA_ILi128EEEEEENS_12float_e4m3_tENS5_IJlSC_lEEESI_SJ_NS4_8TiledMMAINS4_8MMA_AtomIJNS4_10MMA_TraitsINS4_19SM100_MMA_F8F6F4_SSEJSI_SI_fSF_SF_NS4_17integral_constantINS4_4UMMA5MajorELSQ_0EEESR_NSO_INSP_7ScaleInELSS_0EEEST_EEEEEENS4_6LayoutINS5_IJSC_SC_SC_EEENS5_IJNSA_ILi0EEESY_SY_EEEEENS5_IJNS4_10UnderscoreES11_S11_EEEEENS4_23SM90_TMA_LOAD_MULTICASTENS4_14ComposedLayoutINS4_7SwizzleILi3ELi4ELi3EEENS4_18smem_ptr_flag_bitsILi8EEENSW_INS5_IJNSA_ILi8EEESG_EEENS5_IJSG_SC_EEEEEEEvNS4_8identityES14_S1E_vS1F_EENS_8epilogue10collective18CollectiveEpilogueINS1H_23Sm100TmaWarpSpecializedILi1ELi1ELi32ELb0ELb0EEEJSH_NS5_IJNSW_ISF_SC_EES1M_EEESI_SJ_SI_SJ_NS1H_6fusion15FusionCallbacksIS1L_NS1O_17LinearCombinationISI_fSI_fLNS_15FloatRoundStyleE2EEESH_S1N_JEEENS4_5SM1004TMEM4LOAD26SM100_TMEM_LOAD_16dp32b32xENS4_13SM90_TMA_LOADENS15_INS16_ILi2ELi4ELi3EEES19_NSW_INS5_IJS1A_SF_EEENS5_IJSF_SC_EEEEEEENS4_39AutoVectorizingCopyWithAssumedAlignmentILi128EEENS4_14SM90_TMA_STOREES23_S25_S25_EEEvvEEEEvNT_6ParamsE,"",@"SHT_CUDA_INFO"
	.sectionflags	@""
	.align	4


	//----- nvinfo : EIATTR_CUDA_API_VERSION
	.align		4
        /*0000*/ 	.byte	0x04, 0x37
        /*0002*/ 	.short	(.L_31 - .L_30)
.L_30:
        /*0004*/ 	.word	0x00000082


	//----- nvinfo : EIATTR_KPARAM_INFO
	.align		4
.L_31:
        /*0008*/ 	.byte	0x04, 0x17
        /*000a*/ 	.short	(.L_33 - .L_32)
.L_32:
        /*000c*/ 	.word	0x00000000
        /*0010*/ 	.short	0x0000
        /*0012*/ 	.short	0x0000
        /*0014*/ 	.byte	0x00, 0xf0, 0x01, 0x20


	//----- nvinfo : EIATTR_AT_ENTRY_FRAGMENTS
	.align		4
.L_33:
        /*0018*/ 	.byte	0x04, 0x4f
        /*001a*/ 	.short	(.L_35 - .L_34)


	//   ....[0]....
.L_34:
        /*001c*/ 	.word	0x00000006


	//----- nvinfo : EIATTR_RESERVED_SMEM_USED
	.align		4
.L_35:
        /*0020*/ 	.byte	0x01, 0x41
	.zero		2


	//----- nvinfo : EIATTR_SPARSE_MMA_MASK
	.align		4
        /*0024*/ 	.byte	0x03, 0x50
        /*0026*/ 	.short	0x0000


	//----- nvinfo : EIATTR_TCGEN05_1CTA_USED
	.align		4
        /*0028*/ 	.byte	0x01, 0x51
	.zero		2


	//----- nvinfo : EIATTR_MAXREG_COUNT
	.align		4
        /*002c*/ 	.byte	0x03, 0x1b
        /*002e*/ 	.short	0x00ff


	//----- nvinfo : EIATTR_NUM_BARRIERS
	.align		4
        /*0030*/ 	.byte	0x02, 0x4c
        /*0032*/ 	.byte	0x07
	.zero		1


	//----- nvinfo : EIATTR_EXTERNS
	.align		4
        /*0034*/ 	.byte	0x04, 0x0f
        /*0036*/ 	.short	(.L_37 - .L_36)


	//   ....[0]....
	.align		4
.L_36:
        /*0038*/ 	.word	index@(__assertfail)


	//----- nvinfo : EIATTR_MERCURY_ISA_VERSION
	.align		4
.L_37:
        /*003c*/ 	.byte	0x03, 0x5f
        /*003e*/ 	.short	0x0101


	//----- nvinfo : EIATTR_INT_WARP_WIDE_INSTR_OFFSETS
	.align		4
        /*0040*/ 	.byte	0x04, 0x31
        /*0042*/ 	.short	(.L_39 - .L_38)


	//   ....[0]....
.L_38:
        /*0044*/ 	.word	0x00004420


	//   ....[1]....
        /*0048*/ 	.word	0x00004450


	//   ....[2]....
        /*004c*/ 	.word	0x00004470


	//   ....[3]....
        /*0050*/ 	.word	0x00004fa0


	//   ....[4]....
        /*0054*/ 	.word	0x00005050


	//----- nvinfo : EIATTR_COOP_GROUP_MASK_REGIDS
	.align		4
.L_39:
        /*0058*/ 	.byte	0x04, 0x29
        /*005a*/ 	.short	(.L_41 - .L_40)


	//   ....[0]....
.L_40:
        /*005c*/ 	.word	0xffffffff


	//   ....[1]....
        /*0060*/ 	.word	0xffffffff


	//   ....[2]....
        /*0064*/ 	.word	0xffffffff


	//   ....[3]....
        /*0068*/ 	.word	0xffffffff


	//   ....[4]....
        /*006c*/ 	.word	0xffffffff


	//   ....[5]....
        /*0070*/ 	.word	0xffffffff


	//   ....[6]....
        /*0074*/ 	.word	0xffffffff


	//   ....[7]....
        /*0078*/ 	.word	0xffffffff


	//   ....[8]....
        /*007c*/ 	.word	0xffffffff


	//   ....[9]....
        /*0080*/ 	.word	0xffffffff


	//   ....[10]....
        /*0084*/ 	.word	0xffffffff


	//   ....[11]....
        /*0088*/ 	.word	0xffffffff


	//   ....[12]....
        /*008c*/ 	.word	0xffffffff


	//   ....[13]....
        /*0090*/ 	.word	0xffffffff


	//----- nvinfo : EIATTR_COOP_GROUP_INSTR_OFFSETS
	.align		4
.L_41:
        /*0094*/ 	.byte	0x04, 0x28
        /*0096*/ 	.short	(.L_43 - .L_42)


	//   ....[0]....
.L_42:
        /*0098*/ 	.word	0x00000080


	//   ....[1]....
        /*009c*/ 	.word	0x000004e0


	//   ....[2]....
        /*00a0*/ 	.word	0x000007e0


	//   ....[3]....
        /*00a4*/ 	.word	0x00000920


	//   ....[4]....
        /*00a8*/ 	.word	0x00000a20


	//   ....[5]....
        /*00ac*/ 	.word	0x00000b90


	//   ....[6]....
        /*00b0*/ 	.word	0x00000d30


	//   ....[7]....
        /*00b4*/ 	.word	0x00000ee0


	//   ....[8]....
        /*00b8*/ 	.word	0x00002260


	//   ....[9]....
        /*00bc*/ 	.word	0x00003610


	//   ....[10]....
        /*00c0*/ 	.word	0x00003820


	//   ....[11]....
        /*00c4*/ 	.word	0x00003850


	//   ....[12]....
        /*00c8*/ 	.word	0x00004300


	//   ....[13]....
        /*00cc*/ 	.word	0x00004530


	//----- nvinfo : EIATTR_VRC_CTA_INIT_COUNT
	.align		4
.L_43:
        /*00d0*/ 	.byte	0x02, 0x4a
        /*00d2*/ 	.byte	0x80
	.zero		1


	//----- nvinfo : EIATTR_SYSCALL_OFFSETS
	.align		4
        /*00d4*/ 	.byte	0x04, 0x46
        /*00d6*/ 	.short	(.L_45 - .L_44)


	//   ....[0]....
.L_44:
        /*00d8*/ 	.word	0x00005bc0


	//   ....[1]....
        /*00dc*/ 	.word	0x00005d00


	//   ....[2]....
        /*00e0*/ 	.word	0x00006480


	//----- nvinfo : EIATTR_MBARRIER_INSTR_OFFSETS
	.align		4
.L_45:
        /*00e4*/ 	.byte	0x04, 0x39
        /*00e6*/ 	.short	(.L_47 - .L_46)


	//   ....[0]....
.L_46:
        /*00e8*/ 	.word	0x00000620
        /*00ec*/ 	.word	0x000000ff
        /*00f0*/ 	.word	0x00000000
        /*00f4*/ 	.short	0x0100
        /*00f6*/ 	.byte	0x04
	.zero		1


	//   ....[1]....
        /*00f8*/ 	.word	0x00000630
        /*00fc*/ 	.word	0x000000ff
        /*0100*/ 	.word	0x00000068
        /*0104*/ 	.short	0x0100
        /*0106*/ 	.byte	0x04
	.zero		1


	//   ....[2]....
        /*0108*/ 	.word	0x00000640
        /*010c*/ 	.word	0x000000ff
        /*0110*/ 	.word	0x00000008
        /*0114*/ 	.short	0x0100
        /*0116*/ 	.byte	0x04
	.zero		1


	//   ....[3]....
        /*0118*/ 	.word	0x00000650
        /*011c*/ 	.word	0x000000ff
        /*0120*/ 	.word	0x00000070
        /*0124*/ 	.short	0x0100
        /*0126*/ 	.byte	0x04
	.zero		1


	//   ....[4]....
        /*0128*/ 	.word	0x00000660
        /*012c*/ 	.word	0x000000ff
        /*0130*/ 	.word	0x00000010
        /*0134*/ 	.short	0x0100
        /*0136*/ 	.byte	0x04
	.zero		1


	//   ....[5]....
        /*0138*/ 	.word	0x00000670
        /*013c*/ 	.word	0x000000ff
        /*0140*/ 	.word	0x00000078
        /*0144*/ 	.short	0x0100
        /*0146*/ 	.byte	0x04
	.zero		1


	//   ....[6]....
        /*0148*/ 	.word	0x00000680
        /*014c*/ 	.word	0x000000ff
        /*0150*/ 	.word	0x00000018
        /*0154*/ 	.short	0x0100
        /*0156*/ 	.byte	0x04
	.zero		1


	//   ....[7]....
        /*0158*/ 	.word	0x00000690
        /*015c*/ 	.word	0x000000ff
        /*0160*/ 	.word	0x00000080
        /*0164*/ 	.short	0x0100
        /*0166*/ 	.byte	0x04
	.zero		1


	//   ....[8]....
        /*0168*/ 	.word	0x000006a0
        /*016c*/ 	.word	0x000000ff
        /*0170*/ 	.word	0x00000020
        /*0174*/ 	.short	0x0100
        /*0176*/ 	.byte	0x04
	.zero		1


	//   ....[9]....
        /*0178*/ 	.word	0x000006b0
        /*017c*/ 	.word	0x000000ff
        /*0180*/ 	.word	0x00000088
        /*0184*/ 	.short	0x0100
        /*0186*/ 	.byte	0x04
	.zero		1


	//   ....[10]....
        /*0188*/ 	.word	0x000006c0
        /*018c*/ 	.word	0x000000ff
        /*0190*/ 	.word	0x00000028
        /*0194*/ 	.short	0x0100
        /*0196*/ 	.byte	0x04
	.zero		1


	//   ....[11]....
        /*0198*/ 	.word	0x000006d0
        /*019c*/ 	.word	0x000000ff
        /*01a0*/ 	.word	0x00000090
        /*01a4*/ 	.short	0x0100
        /*01a6*/ 	.byte	0x04
	.zero		1


	//   ....[12]....
        /*01a8*/ 	.word	0x000006e0
        /*01ac*/ 	.word	0x000000ff
        /*01b0*/ 	.word	0x00000030
        /*01b4*/ 	.short	0x0100
        /*01b6*/ 	.byte	0x04
	.zero		1


	//   ....[13]....
        /*01b8*/ 	.word	0x000006f0
        /*01bc*/ 	.word	0x000000ff
        /*01c0*/ 	.word	0x00000098
        /*01c4*/ 	.short	0x0100
        /*01c6*/ 	.byte	0x04
	.zero		1


	//   ....[14]....
        /*01c8*/ 	.word	0x00000700
        /*01cc*/ 	.word	0x000000ff
        /*01d0*/ 	.word	0x00000038
        /*01d4*/ 	.short	0x0100
        /*01d6*/ 	.byte	0x04
	.zero		1


	//   ....[15]....
        /*01d8*/ 	.word	0x00000710
        /*01dc*/ 	.word	0x000000ff
        /*01e0*/ 	.word	0x000000a0
        /*01e4*/ 	.short	0x0100
        /*01e6*/ 	.byte	0x04
	.zero		1


	//   ....[16]....
        /*01e8*/ 	.word	0x00000720
        /*01ec*/ 	.word	0x000000ff
        /*01f0*/ 	.word	0x00000040
        /*01f4*/ 	.short	0x0100
        /*01f6*/ 	.byte	0x04
	.zero		1


	//   ....[17]....
        /*01f8*/ 	.word	0x00000730
        /*01fc*/ 	.word	0x000000ff
        /*0200*/ 	.word	0x000000a8
        /*0204*/ 	.short	0x0100
        /*0206*/ 	.byte	0x04
	.zero		1


	//   ....[18]....
        /*0208*/ 	.word	0x00000740
        /*020c*/ 	.word	0x000000ff
        /*0210*/ 	.word	0x00000048
        /*0214*/ 	.short	0x0100
        /*0216*/ 	.byte	0x04
	.zero		1


	//   ....[19]....
        /*0218*/ 	.word	0x00000750
        /*021c*/ 	.word	0x000000ff
        /*0220*/ 	.word	0x000000b0
        /*0224*/ 	.short	0x0100
        /*0226*/ 	.byte	0x04
	.zero		1


	//   ....[20]....
        /*0228*/ 	.word	0x00000760
        /*022c*/ 	.word	0x000000ff
        /*0230*/ 	.word	0x00000050
        /*0234*/ 	.short	0x0100
        /*0236*/ 	.byte	0x04
	.zero		1


	//   ....[21]....
        /*0238*/ 	.word	0x00000770
        /*023c*/ 	.word	0x000000ff
        /*0240*/ 	.word	0x000000b8
        /*0244*/ 	.short	0x0100
        /*0246*/ 	.byte	0x04
	.zero		1


	//   ....[22]....
        /*0248*/ 	.word	0x00000780
        /*024c*/ 	.word	0x000000ff
        /*0250*/ 	.word	0x00000058
        /*0254*/ 	.short	0x0100
        /*0256*/ 	.byte	0x04
	.zero		1


	//   ....[23]....
        /*0258*/ 	.word	0x00000790
        /*025c*/ 	.word	0x000000ff
        /*0260*/ 	.word	0x000000c0
        /*0264*/ 	.short	0x0100
        /*0266*/ 	.byte	0x04
	.zero		1


	//   ....[24]....
        /*0268*/ 	.word	0x000007a0
        /*026c*/ 	.word	0x000000ff
        /*0270*/ 	.word	0x00000060
        /*0274*/ 	.short	0x0100
        /*0276*/ 	.byte	0x04
	.zero		1


	//   ....[25]....
        /*0278*/ 	.word	0x000007b0
        /*027c*/ 	.word	0x000000ff
        /*0280*/ 	.word	0x000000c8
        /*0284*/ 	.short	0x0100
        /*0286*/ 	.byte	0x04
	.zero		1


	//   ....[26]....
        /*0288*/ 	.word	0x000008f0
        /*028c*/ 	.word	0x000000ff
        /*0290*/ 	.word	0x000000d0
        /*0294*/ 	.short	0x0100
        /*0296*/ 	.byte	0x04
	.zero		1


	//   ....[27]....
        /*0298*/ 	.word	0x00000900
        /*029c*/ 	.word	0x000000ff
        /*02a0*/ 	.word	0x000000d8
        /*02a4*/ 	.short	0x0100
        /*02a6*/ 	.byte	0x04
	.zero		1


	//   ....[28]....
        /*02a8*/ 	.word	0x000009f0
        /*02ac*/ 	.word	0x000000ff
        /*02b0*/ 	.word	0x000000e0
        /*02b4*/ 	.short	0x0100
        /*02b6*/ 	.byte	0x06
	.zero		1


	//   ....[29]....
        /*02b8*/ 	.word	0x00000a00
        /*02bc*/ 	.word	0x000000ff
        /*02c0*/ 	.word	0x000000e8
        /*02c4*/ 	.short	0x0100
        /*02c6*/ 	.byte	0x06
	.zero		1


	//   ....[30]....
        /*02c8*/ 	.word	0x00000b40
        /*02cc*/ 	.word	0x000000ff
        /*02d0*/ 	.word	0x000000f0
        /*02d4*/ 	.short	0x0100
        /*02d6*/ 	.byte	0x06
	.zero		1


	//   ....[31]....
        /*02d8*/ 	.word	0x00000b50
        /*02dc*/ 	.word	0x000000ff
        /*02e0*/ 	.word	0x00000100
        /*02e4*/ 	.short	0x0100
        /*02e6*/ 	.byte	0x06
	.zero		1


	//   ....[32]....
        /*02e8*/ 	.word	0x00000b60
        /*02ec*/ 	.word	0x000000ff
        /*02f0*/ 	.word	0x000000f8
        /*02f4*/ 	.short	0x0100
        /*02f6*/ 	.byte	0x06
	.zero		1


	//   ....[33]....
        /*02f8*/ 	.word	0x00000b70
        /*02fc*/ 	.word	0x000000ff
        /*0300*/ 	.word	0x00000108
        /*0304*/ 	.short	0x0100
        /*0306*/ 	.byte	0x06
	.zero		1


	//   ....[34]....
        /*0308*/ 	.word	0x00000ca0
        /*030c*/ 	.word	0x000000ff
        /*0310*/ 	.word	0x00000110
        /*0314*/ 	.short	0x0100
        /*0316*/ 	.byte	0x04
	.zero		1


	//   ....[35]....
        /*0318*/ 	.word	0x00000cb0
        /*031c*/ 	.word	0x000000ff
        /*0320*/ 	.word	0x00000130
        /*0324*/ 	.short	0x0100
        /*0326*/ 	.byte	0x04
	.zero		1


	//   ....[36]....
        /*0328*/ 	.word	0x00000cc0
        /*032c*/ 	.word	0x000000ff
        /*0330*/ 	.word	0x00000118
        /*0334*/ 	.short	0x0100
        /*0336*/ 	.byte	0x04
	.zero		1


	//   ....[37]....
        /*0338*/ 	.word	0x00000cd0
        /*033c*/ 	.word	0x000000ff
        /*0340*/ 	.word	0x00000138
        /*0344*/ 	.short	0x0100
        /*0346*/ 	.byte	0x04
	.zero		1


	//   ....[38]....
        /*0348*/ 	.word	0x00000ce0
        /*034c*/ 	.word	0x000000ff
        /*0350*/ 	.word	0x00000120
        /*0354*/ 	.short	0x0100
        /*0356*/ 	.byte	0x04
	.zero		1


	//   ....[39]....
        /*0358*/ 	.word	0x00000cf0
        /*035c*/ 	.word	0x000000ff
        /*0360*/ 	.word	0x00000140
        /*0364*/ 	.short	0x0100
        /*0366*/ 	.byte	0x04
	.zero		1


	//   ....[40]....
        /*0368*/ 	.word	0x00000d00
        /*036c*/ 	.word	0x000000ff
        /*0370*/ 	.word	0x00000128
        /*0374*/ 	.short	0x0100
        /*0376*/ 	.byte	0x04
	.zero		1


	//   ....[41]....
        /*0378*/ 	.word	0x00000d10
        /*037c*/ 	.word	0x000000ff
        /*0380*/ 	.word	0x00000148
        /*0384*/ 	.short	0x0100
        /*0386*/ 	.byte	0x04
	.zero		1


	//   ....[42]....
        /*0388*/ 	.word	0x00000e00
        /*038c*/ 	.word	0x000000ff
        /*0390*/ 	.word	0x00000150
        /*0394*/ 	.short	0x0100
        /*0396*/ 	.byte	0x04
	.zero		1


	//   ....[43]....
        /*0398*/ 	.word	0x00000e10
        /*039c*/ 	.word	0x000000ff
        /*03a0*/ 	.word	0x00000160
        /*03a4*/ 	.short	0x0100
        /*03a6*/ 	.byte	0x04
	.zero		1


	//   ....[44]....
        /*03a8*/ 	.word	0x00000e20
        /*03ac*/ 	.word	0x000000ff
        /*03b0*/ 	.word	0x00000158
        /*03b4*/ 	.short	0x0100
        /*03b6*/ 	.byte	0x04
	.zero		1


	//   ....[45]....
        /*03b8*/ 	.word	0x00000e30
        /*03bc*/ 	.word	0x000000ff
        /*03c0*/ 	.word	0x00000168
        /*03c4*/ 	.short	0x0100
        /*03c6*/ 	.byte	0x04
	.zero		1


	//   ....[46]....
        /*03c8*/ 	.word	0x00001a90
        /*03cc*/ 	.word	0x00000000
        /*03d0*/ 	.word	0x00000160
        /*03d4*/ 	.short	0x010a
        /*03d6*/ 	.byte	0xff
	.zero		1


	//   ....[47]....
        /*03d8*/ 	.word	0x00001ac0
        /*03dc*/ 	.word	0x00000000
        /*03e0*/ 	.word	0x00000150
        /*03e4*/ 	.short	0x0101
        /*03e6*/ 	.byte	0xff
	.zero		1


	//   ....[48]....
        /*03e8*/ 	.word	0x00001ba0
        /*03ec*/ 	.word	0x000000ff
        /*03f0*/ 	.word	0x00000068
        /*03f4*/ 	.short	0x010a
        /*03f6*/ 	.byte	0x04
	.zero		1


	//   ....[49]....
        /*03f8*/ 	.word	0x00001c20
        /*03fc*/ 	.word	0x000000ff
        /*0400*/ 	.word	0x00000068
        /*0404*/ 	.short	0x010a
        /*0406*/ 	.byte	0x21
	.zero		1


	//   ....[50]....
        /*0408*/ 	.word	0x00001db0
        /*040c*/ 	.word	0x000000ff
        /*0410*/ 	.word	0x00000068
        /*0414*/ 	.short	0x010a
        /*0416*/ 	.byte	0x08
	.zero		1


	//   ....[51]....
        /*0418*/ 	.word	0x00001ef0
        /*041c*/ 	.word	0x000000ff
        /*0420*/ 	.word	0x000000e8
        /*0424*/ 	.short	0x0101
        /*0426*/ 	.byte	0x06
	.zero		1


	//   ....[52]....
        /*0428*/ 	.word	0x00001f10
        /*042c*/ 	.word	0x000000ff
        /*0430*/ 	.word	0x00000068
        /*0434*/ 	.short	0x010a
        /*0436*/ 	.byte	0x04
	.zero		1


	//   ....[53]....
        /*0438*/ 	.word	0x00001f90
        /*043c*/ 	.word	0x000000ff
        /*0440*/ 	.word	0x00000068
        /*0444*/ 	.short	0x010a
        /*0446*/ 	.byte	0x11
	.zero		1


	//   ....[54]....
        /*0448*/ 	.word	0x00002120
        /*044c*/ 	.word	0x000000ff
        /*0450*/ 	.word	0x00000068
        /*0454*/ 	.short	0x010a
        /*0456*/ 	.byte	0x07
	.zero		1


	//   ....[55]....
        /*0458*/ 	.word	0x00002290
        /*045c*/ 	.word	0x00000003
        /*0460*/ 	.word	0x000000f0
        /*0464*/ 	.short	0x010a
        /*0466*/ 	.byte	0xff
	.zero		1


	//   ....[56]....
        /*0468*/ 	.word	0x000023e0
        /*046c*/ 	.word	0x00000000
        /*0470*/ 	.word	0x00000000
        /*0474*/ 	.short	0x0101
        /*0476*/ 	.byte	0xff
	.zero		1


	//   ....[57]....
        /*0478*/ 	.word	0x00002980
        /*047c*/ 	.word	0x000000ff
        /*0480*/ 	.word	0x00000000
        /*0484*/ 	.short	0x010a
        /*0486*/ 	.byte	0x04
	.zero		1


	//   ....[58]....
        /*0488*/ 	.word	0x00002a10
        /*048c*/ 	.word	0x000000ff
        /*0490*/ 	.word	0x00000000
        /*0494*/ 	.short	0x010a
        /*0496*/ 	.byte	0x05
	.zero		1


	//   ....[59]....
        /*0498*/ 	.word	0x00002aa0
        /*049c*/ 	.word	0x000000ff
        /*04a0*/ 	.word	0x00000000
        /*04a4*/ 	.short	0x010a
        /*04a6*/ 	.byte	0x05
	.zero		1


	//   ....[60]....
        /*04a8*/ 	.word	0x00002b30
        /*04ac*/ 	.word	0x000000ff
        /*04b0*/ 	.word	0x00000000
        /*04b4*/ 	.short	0x010a
        /*04b6*/ 	.byte	0x05
	.zero		1


	//   ....[61]....
        /*04b8*/ 	.word	0x00002bc0
        /*04bc*/ 	.word	0x000000ff
        /*04c0*/ 	.word	0x00000000
        /*04c4*/ 	.short	0x010a
        /*04c6*/ 	.byte	0x05
	.zero		1


	//   ....[62]....
        /*04c8*/ 	.word	0x00002c50
        /*04cc*/ 	.word	0x000000ff
        /*04d0*/ 	.word	0x00000000
        /*04d4*/ 	.short	0x010a
        /*04d6*/ 	.byte	0x05
	.zero		1


	//   ....[63]....
        /*04d8*/ 	.word	0x00002ce0
        /*04dc*/ 	.word	0x000000ff
        /*04e0*/ 	.word	0x00000000
        /*04e4*/ 	.short	0x010a
        /*04e6*/ 	.byte	0x05
	.zero		1


	//   ....[64]....
        /*04e8*/ 	.word	0x00002d70
        /*04ec*/ 	.word	0x000000ff
        /*04f0*/ 	.word	0x00000000
        /*04f4*/ 	.short	0x010a
        /*04f6*/ 	.byte	0x05
	.zero		1


	//   ....[65]....
        /*04f8*/ 	.word	0x00002e00
        /*04fc*/ 	.word	0x000000ff
        /*0500*/ 	.word	0x00000000
        /*0504*/ 	.short	0x010a
        /*0506*/ 	.byte	0x05
	.zero		1


	//   ....[66]....
        /*0508*/ 	.word	0x00002e90
        /*050c*/ 	.word	0x000000ff
        /*0510*/ 	.word	0x00000000
        /*0514*/ 	.short	0x010a
        /*0516*/ 	.byte	0x05
	.zero		1


	//   ....[67]....
        /*0518*/ 	.word	0x00002f20
        /*051c*/ 	.word	0x000000ff
        /*0520*/ 	.word	0x00000000
        /*0524*/ 	.short	0x010a
        /*0526*/ 	.byte	0x05
	.zero		1


	//   ....[68]....
        /*0528*/ 	.word	0x00002fb0
        /*052c*/ 	.word	0x000000ff
        /*0530*/ 	.word	0x00000000
        /*0534*/ 	.short	0x010a
        /*0536*/ 	.byte	0x05
	.zero		1


	//   ....[69]....
        /*0538*/ 	.word	0x00003050
        /*053c*/ 	.word	0x00000000
        /*0540*/ 	.word	0x00000000
        /*0544*/ 	.short	0x010a
        /*0546*/ 	.byte	0xff
	.zero		1


	//   ....[70]....
        /*0548*/ 	.word	0x00003170
        /*054c*/ 	.word	0x00000002
        /*0550*/ 	.word	0x00000150
        /*0554*/ 	.short	0x010a
        /*0556*/ 	.byte	0xff
	.zero		1


	//   ....[71]....
        /*0558*/ 	.word	0x000031e0
        /*055c*/ 	.word	0x00000002
        /*0560*/ 	.word	0x00000000
        /*0564*/ 	.short	0x0101
        /*0566*/ 	.byte	0xff
	.zero		1


	//   ....[72]....
        /*0568*/ 	.word	0x00003200
        /*056c*/ 	.word	0x000000ff
        /*0570*/ 	.word	0x00000100
        /*0574*/ 	.short	0x010a
        /*0576*/ 	.byte	0x04
	.zero		1


	//   ....[73]....
        /*0578*/ 	.word	0x00003320
        /*057c*/ 	.word	0x00000002
        /*0580*/ 	.word	0x000000f0
        /*0584*/ 	.short	0x010a
        /*0586*/ 	.byte	0xff
	.zero		1


	//   ....[74]....
        /*0588*/ 	.word	0x00003420
        /*058c*/ 	.word	0x00000002
        /*0590*/ 	.word	0x00000000
        /*0594*/ 	.short	0x0101
        /*0596*/ 	.byte	0xff
	.zero		1


	//   ....[75]....
        /*0598*/ 	.word	0x000034b0
        /*059c*/ 	.word	0x000000ff
        /*05a0*/ 	.word	0x00000100
        /*05a4*/ 	.short	0x0106
        /*05a6*/ 	.byte	0x04
	.zero		1


	//   ....[76]....
        /*05a8*/ 	.word	0x000034d0
        /*05ac*/ 	.word	0x000000ff
        /*05b0*/ 	.word	0x00000100
        /*05b4*/ 	.short	0x010a
        /*05b6*/ 	.byte	0x04
	.zero		1


	//   ....[77]....
        /*05b8*/ 	.word	0x00003560
        /*05bc*/ 	.word	0x000000ff
        /*05c0*/ 	.word	0x00000100
        /*05c4*/ 	.short	0x0106
        /*05c6*/ 	.byte	0x07
	.zero		1


	//   ....[78]....
        /*05c8*/ 	.word	0x000035a0
        /*05cc*/ 	.word	0x00000000
        /*05d0*/ 	.word	0x00000100
        /*05d4*/ 	.short	0x010a
        /*05d6*/ 	.byte	0xff
	.zero		1


	//   ....[79]....
        /*05d8*/ 	.word	0x00003af0
        /*05dc*/ 	.word	0x00000000
        /*05e0*/ 	.word	0x000000f0
        /*05e4*/ 	.short	0x010a
        /*05e6*/ 	.byte	0xff
	.zero		1


	//   ....[80]....
        /*05e8*/ 	.word	0x00003bf0
        /*05ec*/ 	.word	0x00000003
        /*05f0*/ 	.word	0x00000000
        /*05f4*/ 	.short	0x0101
        /*05f6*/ 	.byte	0xff
	.zero		1


	//   ....[81]....
        /*05f8*/ 	.word	0x00003c00
        /*05fc*/ 	.word	0x000000ff
        /*0600*/ 	.word	0x00000000
        /*0604*/ 	.short	0x010a
        /*0606*/ 	.byte	0x04
	.zero		1


	//   ....[82]....
        /*0608*/ 	.word	0x00003c80
        /*060c*/ 	.word	0x000000ff
        /*0610*/ 	.word	0x00000130
        /*0614*/ 	.short	0x010a
        /*0616*/ 	.byte	0x1f
	.zero		1


	//   ....[83]....
        /*0618*/ 	.word	0x00003d60
        /*061c*/ 	.word	0x000000ff
        /*0620*/ 	.word	0x00000000
        /*0624*/ 	.short	0x010a
        /*0626*/ 	.byte	0x05
	.zero		1


	//   ....[84]....
        /*0628*/ 	.word	0x00003ea0
        /*062c*/ 	.word	0x000000ff
        /*0630*/ 	.word	0x00000000
        /*0634*/ 	.short	0x010a
        /*0636*/ 	.byte	0x04
	.zero		1


	//   ....[85]....
        /*0638*/ 	.word	0x00004130
        /*063c*/ 	.word	0x000000ff
        /*0640*/ 	.word	0x00000000
        /*0644*/ 	.short	0x010a
        /*0646*/ 	.byte	0x04
	.zero		1


	//   ....[86]....
        /*0648*/ 	.word	0x000041c0
        /*064c*/ 	.word	0x000000ff
        /*0650*/ 	.word	0x00000000
        /*0654*/ 	.short	0x010a
        /*0656*/ 	.byte	0x05
	.zero		1


	//   ....[87]....
        /*0658*/ 	.word	0x00004250
        /*065c*/ 	.word	0x000000ff
        /*0660*/ 	.word	0x00000000
        /*0664*/ 	.short	0x010a
        /*0666*/ 	.byte	0x05
	.zero		1


	//   ....[88]....
        /*0668*/ 	.word	0x000042e0
        /*066c*/ 	.word	0x000000ff
        /*0670*/ 	.word	0x00000000
        /*0674*/ 	.short	0x010a
        /*0676*/ 	.byte	0x04
	.zero		1


	//   ....[89]....
        /*0678*/ 	.word	0x00004780
        /*067c*/ 	.word	0x00000007
        /*0680*/ 	.word	0x000000f0
        /*0684*/ 	.short	0x010a
        /*0686*/ 	.byte	0xff
	.zero		1


	//   ....[90]....
        /*0688*/ 	.word	0x000048f0
        /*068c*/ 	.word	0x00000000
        /*0690*/ 	.word	0x00000000
        /*0694*/ 	.short	0x0101
        /*0696*/ 	.byte	0xff
	.zero		1


	//   ....[91]....
        /*0698*/ 	.word	0x00004d60
        /*069c*/ 	.word	0x000000ff
        /*06a0*/ 	.word	0x000000e8
        /*06a4*/ 	.short	0x010a
        /*06a6*/ 	.byte	0x11
	.zero		1


	//   ....[92]....
        /*06a8*/ 	.word	0x00004ee0
        /*06ac*/ 	.word	0x000000ff
        /*06b0*/ 	.word	0x000000d8
        /*06b4*/ 	.short	0x010a
        /*06b6*/ 	.byte	0x11
	.zero		1


	//   ....[93]....
        /*06b8*/ 	.word	0x000050f0
        /*06bc*/ 	.word	0x000000ff
        /*06c0*/ 	.word	0x000000d0
        /*06c4*/ 	.short	0x010b
        /*06c6*/ 	.byte	0x11
	.zero		1


	//   ....[94]....
        /*06c8*/ 	.word	0x00005100
        /*06cc*/ 	.word	0x000000ff
        /*06d0*/ 	.word	0x00000000
        /*06d4*/ 	.short	0x0101
        /*06d6*/ 	.byte	0x30
	.zero		1


	//   ....[95]....
        /*06d8*/ 	.word	0x00005140
        /*06dc*/ 	.word	0x00000000
        /*06e0*/ 	.word	0x000000d8
        /*06e4*/ 	.short	0x010a
        /*06e6*/ 	.byte	0xff
	.zero		1


	//   ....[96]....
        /*06e8*/ 	.word	0x00005480
        /*06ec*/ 	.word	0x00000003
        /*06f0*/ 	.word	0x000000f0
        /*06f4*/ 	.short	0x010a
        /*06f6*/ 	.byte	0xff
	.zero		1


	//   ....[97]....
        /*06f8*/ 	.word	0x00005600
        /*06fc*/ 	.word	0x00000000
        /*0700*/ 	.word	0x00000000
        /*0704*/ 	.short	0x0101
        /*0706*/ 	.byte	0xff
	.zero		1


	//   ....[98]....
        /*0708*/ 	.word	0x00006060
        /*070c*/ 	.word	0x000000ff
        /*0710*/ 	.word	0x000000d0
        /*0714*/ 	.short	0x010a
        /*0716*/ 	.byte	0x2c
	.zero		1


	//   ....[99]....
        /*0718*/ 	.word	0x00006070
        /*071c*/ 	.word	0x00000016
        /*0720*/ 	.word	0x00000110
        /*0724*/ 	.short	0x010a
        /*0726*/ 	.byte	0xff
	.zero		1


	//   ....[100]....
        /*0728*/ 	.word	0x00006220
        /*072c*/ 	.word	0x000000ff
        /*0730*/ 	.word	0x000000d0
        /*0734*/ 	.short	0x010a
        /*0736*/ 	.byte	0x2c
	.zero		1


	//   ....[101]....
        /*0738*/ 	.word	0x00006300
        /*073c*/ 	.word	0x000000ff
        /*0740*/ 	.word	0x00000000
        /*0744*/ 	.short	0x0101
        /*0746*/ 	.byte	0x04
	.zero		1


	//   ....[102]....
        /*0748*/ 	.word	0x00006360
        /*074c*/ 	.word	0x00000016
        /*0750*/ 	.word	0x00000110
        /*0754*/ 	.short	0x010a
        /*0756*/ 	.byte	0xff
	.zero		1


	//   ....[103]....
        /*0758*/ 	.word	0x000066d0
        /*075c*/ 	.word	0x000000ff
        /*0760*/ 	.word	0x00000000
        /*0764*/ 	.short	0x0101
        /*0766*/ 	.byte	0x04
	.zero		1


	//   ....[104]....
        /*0768*/ 	.word	0x00006fb0
        /*076c*/ 	.word	0x00000000
        /*0770*/ 	.word	0x00000160
        /*0774*/ 	.short	0x010a
        /*0776*/ 	.byte	0xff
	.zero		1


	//   ....[105]....
        /*0778*/ 	.word	0x00007010
        /*077c*/ 	.word	0x00000000
        /*0780*/ 	.word	0x00000068
        /*0784*/ 	.short	0x010a
        /*0786*/ 	.byte	0xff
	.zero		1


	//   ....[106]....
        /*0788*/ 	.word	0x00007070
        /*078c*/ 	.word	0x00000000
        /*0790*/ 	.word	0x00000068
        /*0794*/ 	.short	0x010a
        /*0796*/ 	.byte	0xff
	.zero		1


	//   ....[107]....
        /*0798*/ 	.word	0x000070c0
        /*079c*/ 	.word	0x00000003
        /*07a0*/ 	.word	0x000000f0
        /*07a4*/ 	.short	0x010a
        /*07a6*/ 	.byte	0xff
	.zero		1


	//   ....[108]....
        /*07a8*/ 	.word	0x00007120
        /*07ac*/ 	.word	0x00000000
        /*07b0*/ 	.word	0x00000000
        /*07b4*/ 	.short	0x010a
        /*07b6*/ 	.byte	0xff
	.zero		1


	//   ....[109]....
        /*07b8*/ 	.word	0x00007180
        /*07bc*/ 	.word	0x00000000
        /*07c0*/ 	.word	0x00000000
        /*07c4*/ 	.short	0x010a
        /*07c6*/ 	.byte	0xff
	.zero		1


	//   ....[110]....
        /*07c8*/ 	.word	0x000071e0
        /*07cc*/ 	.word	0x00000000
        /*07d0*/ 	.word	0x00000000
        /*07d4*/ 	.short	0x010a
        /*07d6*/ 	.byte	0xff
	.zero		1


	//   ....[111]....
        /*07d8*/ 	.word	0x00007240
        /*07dc*/ 	.word	0x00000000
        /*07e0*/ 	.word	0x00000000
        /*07e4*/ 	.short	0x010a
        /*07e6*/ 	.byte	0xff
	.zero		1


	//   ....[112]....
        /*07e8*/ 	.word	0x000072a0
        /*07ec*/ 	.word	0x00000000
        /*07f0*/ 	.word	0x00000000
        /*07f4*/ 	.short	0x010a
        /*07f6*/ 	.byte	0xff
	.zero		1


	//   ....[113]....
        /*07f8*/ 	.word	0x00007300
        /*07fc*/ 	.word	0x00000000
        /*0800*/ 	.word	0x00000000
        /*0804*/ 	.short	0x010a
        /*0806*/ 	.byte	0xff
	.zero		1


	//   ....[114]....
        /*0808*/ 	.word	0x00007360
        /*080c*/ 	.word	0x00000000
        /*0810*/ 	.word	0x00000000
        /*0814*/ 	.short	0x010a
        /*0816*/ 	.byte	0xff
	.zero		1


	//   ....[115]....
        /*0818*/ 	.word	0x000073c0
        /*081c*/ 	.word	0x00000000
        /*0820*/ 	.word	0x00000000
        /*0824*/ 	.short	0x010a
        /*0826*/ 	.byte	0xff
	.zero		1


	//   ....[116]....
        /*0828*/ 	.word	0x00007420
        /*082c*/ 	.word	0x00000000
        /*0830*/ 	.word	0x00000000
        /*0834*/ 	.short	0x010a
        /*0836*/ 	.byte	0xff
	.zero		1


	//   ....[117]....
        /*0838*/ 	.word	0x00007480
        /*083c*/ 	.word	0x00000000
        /*0840*/ 	.word	0x00000000
        /*0844*/ 	.short	0x010a
        /*0846*/ 	.byte	0xff
	.zero		1


	//   ....[118]....
        /*0848*/ 	.word	0x000074e0
        /*084c*/ 	.word	0x00000000
        /*0850*/ 	.word	0x00000000
        /*0854*/ 	.short	0x010a
        /*0856*/ 	.byte	0xff
	.zero		1


	//   ....[119]....
        /*0858*/ 	.word	0x00007540
        /*085c*/ 	.word	0x00000000
        /*0860*/ 	.word	0x00000000
        /*0864*/ 	.short	0x010a
        /*0866*/ 	.byte	0xff
	.zero		1


	//   ....[120]....
        /*0868*/ 	.word	0x00007590
        /*086c*/ 	.word	0x00000002
        /*0870*/ 	.word	0x00000150
        /*0874*/ 	.short	0x010a
        /*0876*/ 	.byte	0xff
	.zero		1


	//   ....[121]....
        /*0878*/ 	.word	0x000075f0
        /*087c*/ 	.word	0x00000002
        /*0880*/ 	.word	0x00000100
        /*0884*/ 	.short	0x010a
        /*0886*/ 	.byte	0xff
	.zero		1


	//   ....[122]....
        /*0888*/ 	.word	0x00007640
        /*088c*/ 	.word	0x00000002
        /*0890*/ 	.word	0x000000f0
        /*0894*/ 	.short	0x010a
        /*0896*/ 	.byte	0xff
	.zero		1


	//   ....[123]....
        /*0898*/ 	.word	0x000076a0
        /*089c*/ 	.word	0x00000000
        /*08a0*/ 	.word	0x00000100
        /*08a4*/ 	.short	0x010a
        /*08a6*/ 	.byte	0xff
	.zero		1


	//   ....[124]....
        /*08a8*/ 	.word	0x000076f0
        /*08ac*/ 	.word	0x00000000
        /*08b0*/ 	.word	0x000000f0
        /*08b4*/ 	.short	0x010a
        /*08b6*/ 	.byte	0xff
	.zero		1


	//   ....[125]....
        /*08b8*/ 	.word	0x00007750
        /*08bc*/ 	.word	0x00000002
        /*08c0*/ 	.word	0x00000130
        /*08c4*/ 	.short	0x010a
        /*08c6*/ 	.byte	0xff
	.zero		1


	//   ....[126]....
        /*08c8*/ 	.word	0x000077b0
        /*08cc*/ 	.word	0x00000000
        /*08d0*/ 	.word	0x00000000
        /*08d4*/ 	.short	0x010a
        /*08d6*/ 	.byte	0xff
	.zero		1


	//   ....[127]....
        /*08d8*/ 	.word	0x00007810
        /*08dc*/ 	.word	0x00000000
        /*08e0*/ 	.word	0x00000000
        /*08e4*/ 	.short	0x010a
        /*08e6*/ 	.byte	0xff
	.zero		1


	//   ....[128]....
        /*08e8*/ 	.word	0x00007870
        /*08ec*/ 	.word	0x00000000
        /*08f0*/ 	.word	0x00000000
        /*08f4*/ 	.short	0x010a
        /*08f6*/ 	.byte	0xff
	.zero		1


	//   ....[129]....
        /*08f8*/ 	.word	0x000078d0
        /*08fc*/ 	.word	0x00000000
        /*0900*/ 	.word	0x00000000
        /*0904*/ 	.short	0x010a
        /*0906*/ 	.byte	0xff
	.zero		1


	//   ....[130]....
        /*0908*/ 	.word	0x00007930
        /*090c*/ 	.word	0x00000000
        /*0910*/ 	.word	0x00000000
        /*0914*/ 	.short	0x010a
        /*0916*/ 	.byte	0xff
	.zero		1


	//   ....[131]....
        /*0918*/ 	.word	0x00007980
        /*091c*/ 	.word	0x00000007
        /*0920*/ 	.word	0x000000f0
        /*0924*/ 	.short	0x010a
        /*0926*/ 	.byte	0xff
	.zero		1


	//   ....[132]....
        /*0928*/ 	.word	0x000079e0
        /*092c*/ 	.word	0x00000000
        /*0930*/ 	.word	0x000000e8
        /*0934*/ 	.short	0x010a
        /*0936*/ 	.byte	0xff
	.zero		1


	//   ....[133]....
        /*0938*/ 	.word	0x00007a40
        /*093c*/ 	.word	0x00000000
        /*0940*/ 	.word	0x000000d8
        /*0944*/ 	.short	0x010a
        /*0946*/ 	.byte	0xff
	.zero		1


	//   ....[134]....
        /*0948*/ 	.word	0x00007a90
        /*094c*/ 	.word	0x00000003
        /*0950*/ 	.word	0x000000f0
        /*0954*/ 	.short	0x010a
        /*0956*/ 	.byte	0xff
	.zero		1


	//   ....[135]....
        /*0958*/ 	.word	0x00007af0
        /*095c*/ 	.word	0x00000000
        /*0960*/ 	.word	0x000000d0
        /*0964*/ 	.short	0x010a
        /*0966*/ 	.byte	0xff
	.zero		1


	//   ....[136]....
        /*0968*/ 	.word	0x00007b40
        /*096c*/ 	.word	0x00000016
        /*0970*/ 	.word	0x00000110
        /*0974*/ 	.short	0x010a
        /*0976*/ 	.byte	0xff
	.zero		1


	//----- nvinfo : EIATTR_NUM_MBARRIERS
	.align		4
.L_47:
        /*0978*/ 	.byte	0x03, 0x38
        /*097a*/ 	.short	0x002e


	//----- nvinfo : EIATTR_EXIT_INSTR_OFFSETS
	.align		4
        /*097c*/ 	.byte	0x04, 0x1c
        /*097e*/ 	.short	(.L_49 - .L_48)


	//   ....[0]....
.L_48:
        /*0980*/ 	.word	0x00003080


	//   ....[1]....
        /*0984*/ 	.word	0x00003570


	//   ....[2]....
        /*0988*/ 	.word	0x000035d0


	//   ....[3]....
        /*098c*/ 	.word	0x00004540


	//   ....[4]....
        /*0990*/ 	.word	0x00005170


	//   ....[5]....
        /*0994*/ 	.word	0x000051b0


	//   ....[6]....
        /*0998*/ 	.word	0x00006fa0


	//----- nvinfo : EIATTR_MAX_THREADS
	.align		4
.L_49:
        /*099c*/ 	.byte	0x04, 0x05
        /*099e*/ 	.short	(.L_51 - .L_50)
.L_50:
        /*09a0*/ 	.word	0x00000100
        /*09a4*/ 	.word	0x00000001
        /*09a8*/ 	.word	0x00000001


	//----- nvinfo : EIATTR_CRS_STACK_SIZE
	.align		4
.L_51:
        /*09ac*/ 	.byte	0x04, 0x1e
        /*09ae*/ 	.short	(.L_53 - .L_52)
.L_52:
        /*09b0*/ 	.word	0x00000000


	//----- nvinfo : EIATTR_CBANK_PARAM_SIZE
	.align		4
.L_53:
        /*09b4*/ 	.byte	0x03, 0x19
        /*09b6*/ 	.short	0x0800


	//----- nvinfo : EIATTR_PARAM_CBANK
	.align		4
        /*09b8*/ 	.byte	0x04, 0x0a
        /*09ba*/ 	.short	(.L_55 - .L_54)
	.align		4
.L_54:
        /*09bc*/ 	.word	index@(.nv.constant0._ZN7cutlass13device_kernelINS_4gemm6kernel13GemmUniversalIN4cute5tupleIJiiiiEEENS1_10collective13CollectiveMmaINS1_35MainloopSm100TmaUmmaWarpSpecializedILi13ELi2ELi4ENS5_IJNS4_1CILi2EEESB_NSA_ILi1EEEEEEEENS5_IJNSA_ILi64EEESF_NSA_ILi128EEEEEENS_12float_e4m3_tENS5_IJlSC_lEEESI_SJ_NS4_8TiledMMAINS4_8MMA_AtomIJNS4_10MMA_TraitsINS4_19SM100_MMA_F8F6F4_SSEJSI_SI_fSF_SF_NS4_17integral_constantINS4_4UMMA5MajorELSQ_0EEESR_NSO_INSP_7ScaleInELSS_0EEEST_EEEEEENS4_6LayoutINS5_IJSC_SC_SC_EEENS5_IJNSA_ILi0EEESY_SY_EEEEENS5_IJNS4_10UnderscoreES11_S11_EEEEENS4_23SM90_TMA_LOAD_MULTICASTENS4_14ComposedLayoutINS4_7SwizzleILi3ELi4ELi3EEENS4_18smem_ptr_flag_bitsILi8EEENSW_INS5_IJNSA_ILi8EEESG_EEENS5_IJSG_SC_EEEEEEEvNS4_8identityES14_S1E_vS1F_EENS_8epilogue10collective18CollectiveEpilogueINS1H_23Sm100TmaWarpSpecializedILi1ELi1ELi32ELb0ELb0EEEJSH_NS5_IJNSW_ISF_SC_EES1M_EEESI_SJ_SI_SJ_NS1H_6fusion15FusionCallbacksIS1L_NS1O_17LinearCombinationISI_fSI_fLNS_15FloatRoundStyleE2EEESH_S1N_JEEENS4_5SM1004TMEM4LOAD26SM100_TMEM_LOAD_16dp32b32xENS4_13SM90_TMA_LOADENS15_INS16_ILi2ELi4ELi3EEES19_NSW_INS5_IJS1A_SF_EEENS5_IJSF_SC_EEEEEEENS4_39AutoVectorizingCopyWithAssumedAlignmentILi128EEENS4_14SM90_TMA_STOREES23_S25_S25_EEEvvEEEEvNT_6ParamsE)
        /*09c0*/ 	.short	0x0380
        /*09c2*/ 	.short	0x0800


	//----- nvinfo : EIATTR_SW_WAR
	.align		4
.L_55:
        /*09c4*/ 	.byte	0x04, 0x36
        /*09c6*/ 	.short	(.L_57 - .L_56)
.L_56:
        /*09c8*/ 	.word	0x00000008
.L_57:


//--------------------- .nv.callgraph             --------------------------
	.section	.nv.callgraph,"",@"SHT_CUDA_CALLGRAPH"
	.align	4
	.sectionentsize	8
	.align		4
        /*0000*/ 	.word	0x00000000
	.align		4
        /*0004*/ 	.word	0xffffffff
	.align		4
        /*0008*/ 	.word	index@(_ZN7cutlass13device_kernelINS_4gemm6kernel13GemmUniversalIN4cute5tupleIJiiiiEEENS1_10collective13CollectiveMmaINS1_35MainloopSm100TmaUmmaWarpSpecializedILi13ELi2ELi4ENS5_IJNS4_1CILi2EEESB_NSA_ILi1EEEEEEEENS5_IJNSA_ILi64EEESF_NSA_ILi128EEEEEENS_12float_e4m3_tENS5_IJlSC_lEEESI_SJ_NS4_8TiledMMAINS4_8MMA_AtomIJNS4_10MMA_TraitsINS4_19SM100_MMA_F8F6F4_SSEJSI_SI_fSF_SF_NS4_17integral_constantINS4_4UMMA5MajorELSQ_0EEESR_NSO_INSP_7ScaleInELSS_0EEEST_EEEEEENS4_6LayoutINS5_IJSC_SC_SC_EEENS5_IJNSA_ILi0EEESY_SY_EEEEENS5_IJNS4_10UnderscoreES11_S11_EEEEENS4_23SM90_TMA_LOAD_MULTICASTENS4_14ComposedLayoutINS4_7SwizzleILi3ELi4ELi3EEENS4_18smem_ptr_flag_bitsILi8EEENSW_INS5_IJNSA_ILi8EEESG_EEENS5_IJSG_SC_EEEEEEEvNS4_8identityES14_S1E_vS1F_EENS_8epilogue10collective18CollectiveEpilogueINS1H_23Sm100TmaWarpSpecializedILi1ELi1ELi32ELb0ELb0EEEJSH_NS5_IJNSW_ISF_SC_EES1M_EEESI_SJ_SI_SJ_NS1H_6fusion15FusionCallbacksIS1L_NS1O_17LinearCombinationISI_fSI_fLNS_15FloatRoundStyleE2EEESH_S1N_JEEENS4_5SM1004TMEM4LOAD26SM100_TMEM_LOAD_16dp32b32xENS4_13SM90_TMA_LOADENS15_INS16_ILi2ELi4ELi3EEES19_NSW_INS5_IJS1A_SF_EEENS5_IJSF_SC_EEEEEEENS4_39AutoVectorizingCopyWithAssumedAlignmentILi128EEENS4_14SM90_TMA_STOREES23_S25_S25_EEEvvEEEEvNT_6ParamsE)
	.align		4
        /*000c*/ 	.word	index@(__assertfail)
	.align		4
        /*0010*/ 	.word	0x00000000
	.align		4
        /*0014*/ 	.word	0xfffffffe
	.align		4
        /*0018*/ 	.word	0x00000000
	.align		4
        /*001c*/ 	.word	0xfffffffd
	.align		4
        /*0020*/ 	.word	0x00000000
	.align		4
        /*0024*/ 	.word	0xfffffffc


//--------------------- .nv.constant4             --------------------------
	.section	.nv.constant4,"a",@progbits
	.align	8
	.align		8
.nv.constant4:
        /*0000*/ 	.dword	__assertfail
	.align		8
        /*0008*/ 	.dword	__unnamed_1
	.align		8
        /*0010*/ 	.dword	__unnamed_2
	.align		8
        /*0018*/ 	.dword	_ZN39_INTERNAL_dda43487_4_k_cu_3bb1f71a_79814cuda3std3__45__cpo5beginE
	.align		8
        /*0020*/ 	.dword	_ZN39_INTERNAL_dda43487_4_k_cu_3bb1f71a_79814cuda3std3__45__cpo3endE
	.align		8
        /*0028*/ 	.dword	_ZN39_INTERNAL_dda43487_4_k_cu_3bb1f71a_79814cuda3std3__45__cpo6cbeginE
	.align		8
        /*0030*/ 	.dword	_ZN39_INTERNAL_dda43487_4_k_cu_3bb1f71a_79814cuda3std3__45__cpo4cendE
	.align		8
        /*0038*/ 	.dword	_ZN39_INTERNAL_dda43487_4_k_cu_3bb1f71a_79814cuda3std3__441_GLOBAL__N__dda43487_4_k_cu_3bb1f71a_79816ignoreE
	.align		8
        /*0040*/ 	.dword	_ZN39_INTERNAL_dda43487_4_k_cu_3bb1f71a_79814cuda3std3__419piecewise_constructE
	.align		8
        /*0048*/ 	.dword	_ZN39_INTERNAL_dda43487_4_k_cu_3bb1f71a_79814cuda3std3__48in_placeE
	.align		8
        /*0050*/ 	.dword	_ZN39_INTERNAL_dda43487_4_k_cu_3bb1f71a_79814cuda3std6ranges3__45__cpo4swapE
	.align		8
        /*0058*/ 	.dword	_ZN39_INTERNAL_dda43487_4_k_cu_3bb1f71a_79814cuda3std6ranges3__45__cpo9iter_moveE
	.align		8
        /*0060*/ 	.dword	_ZN39_INTERNAL_dda43487_4_k_cu_3bb1f71a_79814cute7productE
	.align		8
        /*0068*/ 	.dword	_ZN39_INTERNAL_dda43487_4_k_cu_3bb1f71a_79814cute1_E
	.align		8
        /*0070*/ 	.dword	$str$25
	.align		8
        /*0078*/ 	.dword	$str$26
	.align		8
        /*0080*/ 	.dword	$str$27
	.align		8
        /*0088*/ 	.dword	$str$28


//--------------------- .text._ZN7cutlass13device_kernelINS_4gemm6kernel13GemmUniversalIN4cute5tupleIJiiiiEEENS1_10collective13CollectiveMmaINS1_35MainloopSm100TmaUmmaWarpSpecializedILi13ELi2ELi4ENS5_IJNS4_1CILi2EEESB_NSA_ILi1EEEEEEEENS5_IJNSA_ILi64EEESF_NSA_ILi128EEEEEENS_12float_e4m3_tENS5_IJlSC_lEEESI_SJ_NS4_8TiledMMAINS4_8MMA_AtomIJNS4_10MMA_TraitsINS4_19SM100_MMA_F8F6F4_SSEJSI_SI_fSF_SF_NS4_17integral_constantINS4_4UMMA5MajorELSQ_0EEESR_NSO_INSP_7ScaleInELSS_0EEEST_EEEEEENS4_6LayoutINS5_IJSC_SC_SC_EEENS5_IJNSA_ILi0EEESY_SY_EEEEENS5_IJNS4_10UnderscoreES11_S11_EEEEENS4_23SM90_TMA_LOAD_MULTICASTENS4_14ComposedLayoutINS4_7SwizzleILi3ELi4ELi3EEENS4_18smem_ptr_flag_bitsILi8EEENSW_INS5_IJNSA_ILi8EEESG_EEENS5_IJSG_SC_EEEEEEEvNS4_8identityES14_S1E_vS1F_EENS_8epilogue10collective18CollectiveEpilogueINS1H_23Sm100TmaWarpSpecializedILi1ELi1ELi32ELb0ELb0EEEJSH_NS5_IJNSW_ISF_SC_EES1M_EEESI_SJ_SI_SJ_NS1H_6fusion15FusionCallbacksIS1L_NS1O_17LinearCombinationISI_fSI_fLNS_15FloatRoundStyleE2EEESH_S1N_JEEENS4_5SM1004TMEM4LOAD26SM100_TMEM_LOAD_16dp32b32xENS4_13SM90_TMA_LOADENS15_INS16_ILi2ELi4ELi3EEES19_NSW_INS5_IJS1A_SF_EEENS5_IJSF_SC_EEEEEEENS4_39AutoVectorizingCopyWithAssumedAlignmentILi128EEENS4_14SM90_TMA_STOREES23_S25_S25_EEEvvEEEEvNT_6ParamsE --------------------------
	.section	.text._ZN7cutlass13device_kernelINS_4gemm6kernel13GemmUniversalIN4cute5tupleIJiiiiEEENS1_10collective13CollectiveMmaINS1_35MainloopSm100TmaUmmaWarpSpecializedILi13ELi2ELi4ENS5_IJNS4_1CILi2EEESB_NSA_ILi1EEEEEEEENS5_IJNSA_ILi64EEESF_NSA_ILi128EEEEEENS_12float_e4m3_tENS5_IJlSC_lEEESI_SJ_NS4_8TiledMMAINS4_8MMA_AtomIJNS4_10MMA_TraitsINS4_19SM100_MMA_F8F6F4_SSEJSI_SI_fSF_SF_NS4_17integral_constantINS4_4UMMA5MajorELSQ_0EEESR_NSO_INSP_7ScaleInELSS_0EEEST_EEEEEENS4_6LayoutINS5_IJSC_SC_SC_EEENS5_IJNSA_ILi0EEESY_SY_EEEEENS5_IJNS4_10UnderscoreES11_S11_EEEEENS4_23SM90_TMA_LOAD_MULTICASTENS4_14ComposedLayoutINS4_7SwizzleILi3ELi4ELi3EEENS4_18smem_ptr_flag_bitsILi8EEENSW_INS5_IJNSA_ILi8EEESG_EEENS5_IJSG_SC_EEEEEEEvNS4_8identityES14_S1E_vS1F_EENS_8epilogue10collective18CollectiveEpilogueINS1H_23Sm100TmaWarpSpecializedILi1ELi1ELi32ELb0ELb0EEEJSH_NS5_IJNSW_ISF_SC_EES1M_EEESI_SJ_SI_SJ_NS1H_6fusion15FusionCallbacksIS1L_NS1O_17LinearCombinationISI_fSI_fLNS_15FloatRoundStyleE2EEESH_S1N_JEEENS4_5SM1004TMEM4LOAD26SM100_TMEM_LOAD_16dp32b32xENS4_13SM90_TMA_LOADENS15_INS16_ILi2ELi4ELi3EEES19_NSW_INS5_IJS1A_SF_EEENS5_IJSF_SC_EEEEEEENS4_39AutoVectorizingCopyWithAssumedAlignmentILi128EEENS4_14SM90_TMA_STOREES23_S25_S25_EEEvvEEEEvNT_6ParamsE,"ax",@progbits
	.align	128
.text._ZN7cutlass13device_kernelINS_4gemm6kernel13GemmUniversalIN4cute5tupleIJiiiiEEENS1_10collective13CollectiveMmaINS1_35MainloopSm100TmaUmmaWarpSpecializedILi13ELi2ELi4ENS5_IJNS4_1CILi2EEESB_NSA_ILi1EEEEEEEENS5_IJNSA_ILi64EEESF_NSA_ILi128EEEEEENS_12float_e4m3_tENS5_IJlSC_lEEESI_SJ_NS4_8TiledMMAINS4_8MMA_AtomIJNS4_10MMA_TraitsINS4_19SM100_MMA_F8F6F4_SSEJSI_SI_fSF_SF_NS4_17integral_constantINS4_4UMMA5MajorELSQ_0EEESR_NSO_INSP_7ScaleInELSS_0EEEST_EEEEEENS4_6LayoutINS5_IJSC_SC_SC_EEENS5_IJNSA_ILi0EEESY_SY_EEEEENS5_IJNS4_10UnderscoreES11_S11_EEEEENS4_23SM90_TMA_LOAD_MULTICASTENS4_14ComposedLayoutINS4_7SwizzleILi3ELi4ELi3EEENS4_18smem_ptr_flag_bitsILi8EEENSW_INS5_IJNSA_ILi8EEESG_EEENS5_IJSG_SC_EEEEEEEvNS4_8identityES14_S1E_vS1F_EENS_8epilogue10collective18CollectiveEpilogueINS1H_23Sm100TmaWarpSpecializedILi1ELi1ELi32ELb0ELb0EEEJSH_NS5_IJNSW_ISF_SC_EES1M_EEESI_SJ_SI_SJ_NS1H_6fusion15FusionCallbacksIS1L_NS1O_17LinearCombinationISI_fSI_fLNS_15FloatRoundStyleE2EEESH_S1N_JEEENS4_5SM1004TMEM4LOAD26SM100_TMEM_LOAD_16dp32b32xENS4_13SM90_TMA_LOADENS15_INS16_ILi2ELi4ELi3EEES19_NSW_INS5_IJS1A_SF_EEENS5_IJSF_SC_EEEEEEENS4_39AutoVectorizingCopyWithAssumedAlignmentILi128EEENS4_14SM90_TMA_STOREES23_S25_S25_EEEvvEEEEvNT_6ParamsE:
        .type           _ZN7cutlass13device_kernelINS_4gemm6kernel13GemmUniversalIN4cute5tupleIJiiiiEEENS1_10collective13CollectiveMmaINS1_35MainloopSm100TmaUmmaWarpSpecializedILi13ELi2ELi4ENS5_IJNS4_1CILi2EEESB_NSA_ILi1EEEEEEEENS5_IJNSA_ILi64EEESF_NSA_ILi128EEEEEENS_12float_e4m3_tENS5_IJlSC_lEEESI_SJ_NS4_8TiledMMAINS4_8MMA_AtomIJNS4_10MMA_TraitsINS4_19SM100_MMA_F8F6F4_SSEJSI_SI_fSF_SF_NS4_17integral_constantINS4_4UMMA5MajorELSQ_0EEESR_NSO_INSP_7ScaleInELSS_0EEEST_EEEEEENS4_6LayoutINS5_IJSC_SC_SC_EEENS5_IJNSA_ILi0EEESY_SY_EEEEENS5_IJNS4_10UnderscoreES11_S11_EEEEENS4_23SM90_TMA_LOAD_MULTICASTENS4_14ComposedLayoutINS4_7SwizzleILi3ELi4ELi3EEENS4_18smem_ptr_flag_bitsILi8EEENSW_INS5_IJNSA_ILi8EEESG_EEENS5_IJSG_SC_EEEEEEEvNS4_8identityES14_S1E_vS1F_EENS_8epilogue10collective18CollectiveEpilogueINS1H_23Sm100TmaWarpSpecializedILi1ELi1ELi32ELb0ELb0EEEJSH_NS5_IJNSW_ISF_SC_EES1M_EEESI_SJ_SI_SJ_NS1H_6fusion15FusionCallbacksIS1L_NS1O_17LinearCombinationISI_fSI_fLNS_15FloatRoundStyleE2EEESH_S1N_JEEENS4_5SM1004TMEM4LOAD26SM100_TMEM_LOAD_16dp32b32xENS4_13SM90_TMA_LOADENS15_INS16_ILi2ELi4ELi3EEES19_NSW_INS5_IJS1A_SF_EEENS5_IJSF_SC_EEEEEEENS4_39AutoVectorizingCopyWithAssumedAlignmentILi128EEENS4_14SM90_TMA_STOREES23_S25_S25_EEEvvEEEEvNT_6ParamsE,@function
        .size           _ZN7cutlass13device_kernelINS_4gemm6kernel13GemmUniversalIN4cute5tupleIJiiiiEEENS1_10collective13CollectiveMmaINS1_35MainloopSm100TmaUmmaWarpSpecializedILi13ELi2ELi4ENS5_IJNS4_1CILi2EEESB_NSA_ILi1EEEEEEEENS5_IJNSA_ILi64EEESF_NSA_ILi128EEEEEENS_12float_e4m3_tENS5_IJlSC_lEEESI_SJ_NS4_8TiledMMAINS4_8MMA_AtomIJNS4_10MMA_TraitsINS4_19SM100_MMA_F8F6F4_SSEJSI_SI_fSF_SF_NS4_17integral_constantINS4_4UMMA5MajorELSQ_0EEESR_NSO_INSP_7ScaleInELSS_0EEEST_EEEEEENS4_6LayoutINS5_IJSC_SC_SC_EEENS5_IJNSA_ILi0EEESY_SY_EEEEENS5_IJNS4_10UnderscoreES11_S11_EEEEENS4_23SM90_TMA_LOAD_MULTICASTENS4_14ComposedLayoutINS4_7SwizzleILi3ELi4ELi3EEENS4_18smem_ptr_flag_bitsILi8EEENSW_INS5_IJNSA_ILi8EEESG_EEENS5_IJSG_SC_EEEEEEEvNS4_8identityES14_S1E_vS1F_EENS_8epilogue10collective18CollectiveEpilogueINS1H_23Sm100TmaWarpSpecializedILi1ELi1ELi32ELb0ELb0EEEJSH_NS5_IJNSW_ISF_SC_EES1M_EEESI_SJ_SI_SJ_NS1H_6fusion15FusionCallbacksIS1L_NS1O_17LinearCombinationISI_fSI_fLNS_15FloatRoundStyleE2EEESH_S1N_JEEENS4_5SM1004TMEM4LOAD26SM100_TMEM_LOAD_16dp32b32xENS4_13SM90_TMA_LOADENS15_INS16_ILi2ELi4ELi3EEES19_NSW_INS5_IJS1A_SF_EEENS5_IJSF_SC_EEEEEEENS4_39AutoVectorizingCopyWithAssumedAlignmentILi128EEENS4_14SM90_TMA_STOREES23_S25_S25_EEEvvEEEEvNT_6ParamsE,(.L_x_163 - _ZN7cutlass13device_kernelINS_4gemm6kernel13GemmUniversalIN4cute5tupleIJiiiiEEENS1_10collective13CollectiveMmaINS1_35MainloopSm100TmaUmmaWarpSpecializedILi13ELi2ELi4ENS5_IJNS4_1CILi2EEESB_NSA_ILi1EEEEEEEENS5_IJNSA_ILi64EEESF_NSA_ILi128EEEEEENS_12float_e4m3_tENS5_IJlSC_lEEESI_SJ_NS4_8TiledMMAINS4_8MMA_AtomIJNS4_10MMA_TraitsINS4_19SM100_MMA_F8F6F4_SSEJSI_SI_fSF_SF_NS4_17integral_constantINS4_4UMMA5MajorELSQ_0EEESR_NSO_INSP_7ScaleInELSS_0EEEST_EEEEEENS4_6LayoutINS5_IJSC_SC_SC_EEENS5_IJNSA_ILi0EEESY_SY_EEEEENS5_IJNS4_10UnderscoreES11_S11_EEEEENS4_23SM90_TMA_LOAD_MULTICASTENS4_14ComposedLayoutINS4_7SwizzleILi3ELi4ELi3EEENS4_18smem_ptr_flag_bitsILi8EEENSW_INS5_IJNSA_ILi8EEESG_EEENS5_IJSG_SC_EEEEEEEvNS4_8identityES14_S1E_vS1F_EENS_8epilogue10collective18CollectiveEpilogueINS1H_23Sm100TmaWarpSpecializedILi1ELi1ELi32ELb0ELb0EEEJSH_NS5_IJNSW_ISF_SC_EES1M_EEESI_SJ_SI_SJ_NS1H_6fusion15FusionCallbacksIS1L_NS1O_17LinearCombinationISI_fSI_fLNS_15FloatRoundStyleE2EEESH_S1N_JEEENS4_5SM1004TMEM4LOAD26SM100_TMEM_LOAD_16dp32b32xENS4_13SM90_TMA_LOADENS15_INS16_ILi2ELi4ELi3EEES19_NSW_INS5_IJS1A_SF_EEENS5_IJSF_SC_EEEEEEENS4_39AutoVectorizingCopyWithAssumedAlignmentILi128EEENS4_14SM90_TMA_STOREES23_S25_S25_EEEvvEEEEvNT_6ParamsE)
        .other          _ZN7cutlass13device_kernelINS_4gemm6kernel13GemmUniversalIN4cute5tupleIJiiiiEEENS1_10collective13CollectiveMmaINS1_35MainloopSm100TmaUmmaWarpSpecializedILi13ELi2ELi4ENS5_IJNS4_1CILi2EEESB_NSA_ILi1EEEEEEEENS5_IJNSA_ILi64EEESF_NSA_ILi128EEEEEENS_12float_e4m3_tENS5_IJlSC_lEEESI_SJ_NS4_8TiledMMAINS4_8MMA_AtomIJNS4_10MMA_TraitsINS4_19SM100_MMA_F8F6F4_SSEJSI_SI_fSF_SF_NS4_17integral_constantINS4_4UMMA5MajorELSQ_0EEESR_NSO_INSP_7ScaleInELSS_0EEEST_EEEEEENS4_6LayoutINS5_IJSC_SC_SC_EEENS5_IJNSA_ILi0EEESY_SY_EEEEENS5_IJNS4_10UnderscoreES11_S11_EEEEENS4_23SM90_TMA_LOAD_MULTICASTENS4_14ComposedLayoutINS4_7SwizzleILi3ELi4ELi3EEENS4_18smem_ptr_flag_bitsILi8EEENSW_INS5_IJNSA_ILi8EEESG_EEENS5_IJSG_SC_EEEEEEEvNS4_8identityES14_S1E_vS1F_EENS_8epilogue10collective18CollectiveEpilogueINS1H_23Sm100TmaWarpSpecializedILi1ELi1ELi32ELb0ELb0EEEJSH_NS5_IJNSW_ISF_SC_EES1M_EEESI_SJ_SI_SJ_NS1H_6fusion15FusionCallbacksIS1L_NS1O_17LinearCombinationISI_fSI_fLNS_15FloatRoundStyleE2EEESH_S1N_JEEENS4_5SM1004TMEM4LOAD26SM100_TMEM_LOAD_16dp32b32xENS4_13SM90_TMA_LOADENS15_INS16_ILi2ELi4ELi3EEES19_NSW_INS5_IJS1A_SF_EEENS5_IJSF_SC_EEEEEEENS4_39AutoVectorizingCopyWithAssumedAlignmentILi128EEENS4_14SM90_TMA_STOREES23_S25_S25_EEEvvEEEEvNT_6ParamsE,@"STO_CUDA_ENTRY STV_DEFAULT"
_ZN7cutlass13device_kernelINS_4gemm6kernel13GemmUniversalIN4cute5tupleIJiiiiEEENS1_10collective13CollectiveMmaINS1_35MainloopSm100TmaUmmaWarpSpecializedILi13ELi2ELi4ENS5_IJNS4_1CILi2EEESB_NSA_ILi1EEEEEEEENS5_IJNSA_ILi64EEESF_NSA_ILi128EEEEEENS_12float_e4m3_tENS5_IJlSC_lEEESI_SJ_NS4_8TiledMMAINS4_8MMA_AtomIJNS4_10MMA_TraitsINS4_19SM100_MMA_F8F6F4_SSEJSI_SI_fSF_SF_NS4_17integral_constantINS4_4UMMA5MajorELSQ_0EEESR_NSO_INSP_7ScaleInELSS_0EEEST_EEEEEENS4_6LayoutINS5_IJSC_SC_SC_EEENS5_IJNSA_ILi0EEESY_SY_EEEEENS5_IJNS4_10UnderscoreES11_S11_EEEEENS4_23SM90_TMA_LOAD_MULTICASTENS4_14ComposedLayoutINS4_7SwizzleILi3ELi4ELi3EEENS4_18smem_ptr_flag_bitsILi8EEENSW_INS5_IJNSA_ILi8EEESG_EEENS5_IJSG_SC_EEEEEEEvNS4_8identityES14_S1E_vS1F_EENS_8epilogue10collective18CollectiveEpilogueINS1H_23Sm100TmaWarpSpecializedILi1ELi1ELi32ELb0ELb0EEEJSH_NS5_IJNSW_ISF_SC_EES1M_EEESI_SJ_SI_SJ_NS1H_6fusion15FusionCallbacksIS1L_NS1O_17LinearCombinationISI_fSI_fLNS_15FloatRoundStyleE2EEESH_S1N_JEEENS4_5SM1004TMEM4LOAD26SM100_TMEM_LOAD_16dp32b32xENS4_13SM90_TMA_LOADENS15_INS16_ILi2ELi4ELi3EEES19_NSW_INS5_IJS1A_SF_EEENS5_IJSF_SC_EEEEEEENS4_39AutoVectorizingCopyWithAssumedAlignmentILi128EEENS4_14SM90_TMA_STOREES23_S25_S25_EEEvvEEEEvNT_6ParamsE:
[----:B------:R-:W1:Y:S01]  /*0000*/  LDC R1, c[0x0][0x37c] ;  /* 0x0000df00ff017b82 */ /* 0x000e620000000800 */
[----:B------:R-:W2:Y:S01]  /*0010*/  S2R R76, SR_TID.X ;  /* 0x00000000004c7919 */ /* 0x000ea20000002100 */
[----:B------:R-:W3:Y:S01]  /*0020*/  LDCU.64 UR8, c[0x0][0x890] ;  /* 0x00011200ff0877ac */ /* 0x000ee20008000a00 */
[----:B------:R-:W-:Y:S02]  /*0030*/  PRMT R79, RZ, 0x7610, R79 ;  /* 0x00007610ff4f7816 */ /* 0x000fe4000000004f */
[----:B------:R-:W-:Y:S01]  /*0040*/  ELECT P3, URZ, PT ;  /* 0x0000000000ff782f */ /* 0x000fe20003860000 */
[----:B---3--:R-:W-:-:S04]  /*0050*/  UISETP.NE.U32.AND UP0, UPT, UR8, URZ, UPT ;  /* 0x000000ff0800728c */ /* 0x008fc8000bf05070 */
[----:B------:R-:W-:Y:S01]  /*0060*/  UISETP.NE.AND.EX UP0, UPT, UR9, URZ, UPT, UP0 ;  /* 0x000000ff0900728c */ /* 0x000fe2000bf05300 */
[----:B--2---:R-:W-:-:S05]  /*0070*/  SHF.R.U32.HI R80, RZ, 0x5, R76 ;  /* 0x00000005ff507819 */ /* 0x004fca000001164c */
[----:B------:R-:W2:Y:S02]  /*0080*/  SHFL.IDX PT, R0, R80, RZ, 0x1f ;  /* 0x00001fff50007589 */ /* 0x000ea400000e0000 */
[----:B--2---:R-:W-:Y:S01]  /*0090*/  R2UR UR22, R0 ;  /* 0x00000000001672ca */ /* 0x004fe200000e0000 */
[----:B-1----:R-:W-:-:S14]  /*00a0*/  BRA.U UP0, `(.L_x_0) ;  /* 0x0000000100307547 */ /* 0x002fdc000b800000 */
[----:B------:R-:W1:Y:S02]  /*00b0*/  LDCU.64 UR4, c[0x0][0x888] ;  /* 0x00011100ff0477ac */ /* 0x000e640008000a00 */
[----:B-1----:R-:W-:-:S04]  /*00c0*/  UISETP.NE.U32.AND UP0, UPT, UR4, URZ, UPT ;  /* 0x000000ff0400728c */ /* 0x002fc8000bf05070 */
[----:B------:R-:W-:-:S09]  /*00d0*/  UISETP.NE.AND.EX UP0, UPT, UR5, URZ, UPT, UP0 ;  /* 0x000000ff0500728c */ /* 0x000fd2000bf05300 */
[----:B------:R-:W-:Y:S05]  /*00e0*/  BRA.U !UP0, `(.L_x_1) ;  /* 0x0000000108147547 */ /* 0x000fea000b800000 */
[----:B------:R-:W1:Y:S01]  /*00f0*/  LDC.64 R2, c[0x0][0x888] ;  /* 0x00022200ff027b82 */ /* 0x000e620000000a00 */
[----:B------:R-:W1:Y:S02]  /*0100*/  LDCU.64 UR4, c[0x0][0x358] ;  /* 0x00006b00ff0477ac */ /* 0x000e640008000a00 */
[----:B-1----:R1:W5:Y:S01]  /*0110*/  LDG.E R39, desc[UR4][R2.64] ;  /* 0x0000000402277981 */ /* 0x002362000c1e1900 */
[----:B------:R-:W-:Y:S01]  /*0120*/  HFMA2 R79, -RZ, RZ, 0, 5.9604644775390625e-08 ;  /* 0x00000001ff4f7431 */ /* 0x000fe200000001ff */
[----:B------:R-:W-:Y:S05]  /*0130*/  BRA `(.L_x_0) ;  /* 0x00000000000c7947 */ /* 0x000fea0003800000 */
.L_x_1:
[----:B------:R-:W1:Y:S01]  /*0140*/  LDCU UR4, c[0x0][0x880] ;  /* 0x00011000ff0477ac */ /* 0x000e620008000800 */
[----:B------:R-:W-:Y:S01]  /*0150*/  HFMA2 R79, -RZ, RZ, 0, 5.9604644775390625e-08 ;  /* 0x00000001ff4f7431 */ /* 0x000fe200000001ff */
[----:B-1----:R-:W-:-:S07]  /*0160*/  MOV R39, UR4 ;  /* 0x0000000400277c02 */ /* 0x002fce0008000f00 */
.L_x_0:
[----:B------:R-:W2:Y:S02]  /*0170*/  LDCU.64 UR4, c[0x0][0x8b0] ;  /* 0x00011600ff0477ac */ /* 0x000ea40008000a00 */
[----:B--2---:R-:W-:-:S04]  /*0180*/  UISETP.NE.U32.AND UP0, UPT, UR4, URZ, UPT ;  /* 0x000000ff0400728c */ /* 0x004fc8000bf05070 */
[----:B------:R-:W-:-:S09]  /*0190*/  UISETP.NE.AND.EX UP0, UPT, UR5, URZ, UPT, UP0 ;  /* 0x000000ff0500728c */ /* 0x000fd2000bf05300 */
[----:B------:R-:W-:Y:S05]  /*01a0*/  BRA.U UP0, `(.L_x_2) ;  /* 0x0000000100287547 */ /* 0x000fea000b800000 */
[----:B------:R-:W2:Y:S02]  /*01b0*/  LDCU.64 UR4, c[0x0][0x8a8] ;  /* 0x00011500ff0477ac */ /* 0x000ea40008000a00 */
[----:B--2---:R-:W-:-:S04]  /*01c0*/  UISETP.NE.U32.AND UP0, UPT, UR4, URZ, UPT ;  /* 0x000000ff0400728c */ /* 0x004fc8000bf05070 */
[----:B------:R-:W-:-:S09]  /*01d0*/  UISETP.NE.AND.EX UP0, UPT, UR5, URZ, UPT, UP0 ;  /* 0x000000ff0500728c */ /* 0x000fd2000bf05300 */
[----:B------:R-:W-:Y:S05]  /*01e0*/  BRA.U !UP0, `(.L_x_3) ;  /* 0x0000000108107547 */ /* 0x000fea000b800000 */
[----:B-1----:R-:W1:Y:S01]  /*01f0*/  LDC.64 R2, c[0x0][0x8a8] ;  /* 0x00022a00ff027b82 */ /* 0x002e620000000a00 */
[----:B------:R-:W1:Y:S02]  /*0200*/  LDCU.64 UR4, c[0x0][0x358] ;  /* 0x00006b00ff0477ac */ /* 0x000e640008000a00 */
[----:B-1----:R2:W5:Y:S01]  /*0210*/  LDG.E R38, desc[UR4][R2.64] ;  /* 0x0000000402267981 */ /* 0x002562000c1e1900 */
[----:B------:R-:W-:Y:S05]  /*0220*/  BRA `(.L_x_2) ;  /* 0x0000000000087947 */ /* 0x000fea0003800000 */
.L_x_3:
[----:B------:R-:W2:Y:S02]  /*0230*/  LDCU UR4, c[0x0][0x8a0] ;  /* 0x00011400ff0477ac */ /* 0x000ea40008000800 */
[----:B--2---:R-:W-:Y:S02]  /*0240*/  MOV R38, UR4 ;  /* 0x0000000400267c02 */ /* 0x004fe40008000f00 */
.L_x_2:
[----:B------:R-:W-:Y:S01]  /*0250*/  IMAD.U32 R0, RZ, RZ, UR22 ;  /* 0x00000016ff007e24 */ /* 0x000fe2000f8e00ff */
[----:B------:R-:W-:Y:S04]  /*0260*/  BSSY.RECONVERGENT B0, `(.L_x_4) ;  /* 0x000000c000007945 */ /* 0x000fe80003800200 */
[C---:B------:R-:W-:Y:S02]  /*0270*/  ISETP.NE.OR P1, PT, R0.reuse, 0x1, !P3 ;  /* 0x000000010000780c */ /* 0x040fe40005f25670 */
[----:B------:R-:W-:-:S11]  /*0280*/  ISETP.NE.OR P0, PT, R0, 0x3, !P3 ;  /* 0x000000030000780c */ /* 0x000fd60005f05670 */
[----:B------:R-:W-:Y:S05]  /*0290*/  @P1 BRA `(.L_x_5) ;  /* 0x0000000000201947 */ /* 0x000fea0003800000 */
[----:B------:R-:W3:Y:S02]  /*02a0*/  LDCU.64 UR4, c[0x0][0x348] ;  /* 0x00006900ff0477ac */ /* 0x000ee40008000a00 */
[----:B---3--:R-:W-:Y:S02]  /*02b0*/  UIADD3 UR6, UP1, UPT, UR4, 0x80, URZ ;  /* 0x0000008004067890 */ /* 0x008fe4000ff3e0ff */
[----:B------:R-:W-:Y:S02]  /*02c0*/  UIADD3 UR4, UP0, UPT, UR4, 0x180, URZ ;  /* 0x0000018004047890 */ /* 0x000fe4000ff1e0ff */
[----:B------:R-:W-:Y:S02]  /*02d0*/  UIADD3.X UR7, UPT, UPT, URZ, UR5, URZ, UP1, !UPT ;  /* 0x00000005ff077290 */ /* 0x000fe40008ffe4ff */
[----:B------:R-:W-:-:S07]  /*02e0*/  UIADD3.X UR5, UPT, UPT, URZ, UR5, URZ, UP0, !UPT ;  /* 0x00000005ff057290 */ /* 0x000fce00087fe4ff */
[----:B------:R3:W-:Y:S02]  /*02f0*/  UTMACCTL.PF [UR6] ;  /* 0x00000000060079b9 */ /* 0x0007e40008040000 */
[----:B------:R3:W-:Y:S02]  /*0300*/  UTMACCTL.PF [UR4] ;  /* 0x00000000040079b9 */ /* 0x0007e40008040000 */
[----:B---3--:R-:W-:Y:S01]  /*0310*/  NOP ;  /* 0x0000000000007918 */ /* 0x008fe20000000000 */
.L_x_5:
[----:B------:R-:W-:Y:S05]  /*0320*/  BSYNC.RECONVERGENT B0 ;  /* 0x0000000000007941 */ /* 0x000fea0003800200 */
.L_x_4:
[----:B------:R-:W-:Y:S04]  /*0330*/  BSSY.RECONVERGENT B0, `(.L_x_6) ;  /* 0x000000a000007945 */ /* 0x000fe80003800200 */
        /* <DEDUP_REMOVED lines=9> */
.L_x_7:
[----:B------:R-:W-:Y:S05]  /*03d0*/  BSYNC.RECONVERGENT B0 ;  /* 0x0000000000007941 */ /* 0x000fea0003800200 */
.L_x_6:
[----:B------:R-:W3:Y:S01]  /*03e0*/  LDCU.64 UR4, c[0x0][0x888] ;  /* 0x00011100ff0477ac */ /* 0x000ee20008000a00 */
[----:B------:R-:W-:Y:S02]  /*03f0*/  UISETP.EQ.U32.AND UP1, UPT, UR8, URZ, UPT ;  /* 0x000000ff0800728c */ /* 0x000fe4000bf22070 */
[----:B------:R-:W-:Y:S02]  /*0400*/  UPLOP3.LUT UP3, UPT, UPT, UPT, UPT, 0x80, 0x8 ;  /* 0x000000000008789c */ /* 0x000fe40003f6f070 */
[----:B---3--:R-:W-:-:S04]  /*0410*/  UISETP.NE.U32.AND UP0, UPT, UR4, URZ, UPT ;  /* 0x000000ff0400728c */ /* 0x008fc8000bf05070 */
[----:B------:R-:W-:-:S04]  /*0420*/  UISETP.NE.AND.EX UP0, UPT, UR5, URZ, UPT, UP0 ;  /* 0x000000ff0500728c */ /* 0x000fc8000bf05300 */
[----:B------:R-:W-:-:S04]  /*0430*/  UISETP.EQ.OR.EX UP2, UPT, UR9, URZ, !UP0, UP1 ;  /* 0x000000ff0900728c */ /* 0x000fc8000c742710 */
[----:B------:R-:W-:-:S05]  /*0440*/  UP2UR UR61, UPR, URZ, 0x4 ;  /* 0x00000004ff3d7883 */ /* 0x000fca0008000000 */
[----:B------:R-:W-:Y:S07]  /*0450*/  BRA.U !UP2, `(.L_x_8) ;  /* 0x000000010a207547 */ /* 0x000fee000b800000 */
[----:B------:R-:W-:Y:S01]  /*0460*/  UISETP.NE.U32.AND UP1, UPT, UR8, URZ, UPT ;  /* 0x000000ff0800728c */ /* 0x000fe2000bf25070 */
[----:B-----5:R-:W-:Y:S01]  /*0470*/  FSETP.NEU.AND P0, PT, R39, RZ, PT ;  /* 0x000000ff2700720b */ /* 0x020fe20003f0d000 */
[----:B------:R-:W-:Y:S02]  /*0480*/  USEL UR4, URZ, 0xffffffff, UP0 ;  /* 0xffffffffff047887 */ /* 0x000fe40008000000 */
[----:B------:R-:W-:-:S10]  /*0490*/  UISETP.NE.AND.EX UP1, UPT, UR9, URZ, UPT, UP1 ;  /* 0x000000ff0900728c */ /* 0x000fd4000bf25310 */
[----:B------:R-:W-:Y:S01]  /*04a0*/  VOTEU.ANY UP0, P0 ;  /* 0x0000000000ff7886 */ /* 0x000fe20000000100 */
[----:B------:R-:W-:-:S04]  /*04b0*/  @!UP1 USEL UR4, URZ, 0xffffffff, UP0 ;  /* 0xffffffffff049887 */ /* 0x000fc80008000000 */
[----:B------:R-:W-:-:S04]  /*04c0*/  ULOP3.LUT UR4, UR4, 0x1, URZ, 0xc0, !UPT ;  /* 0x0000000104047892 */ /* 0x000fc8000f8ec0ff */
[----:B------:R-:W-:-:S11]  /*04d0*/  UISETP.NE.U32.AND UP3, UPT, UR4, 0x1, UPT ;  /* 0x000000010400788c */ /* 0x000fd6000bf65070 */
.L_x_8:
[----:B-12---:R-:W1:Y:S01]  /*04e0*/  SHFL.IDX PT, R2, R80, RZ, 0x1f ;  /* 0x00001fff50027589 */ /* 0x006e6200000e0000 */
[----:B------:R-:W-:-:S04]  /*04f0*/  UISETP.NE.AND UP0, UPT, UR22, 0x2, UPT ;  /* 0x000000021600788c */ /* 0x000fc8000bf05270 */
[----:B------:R-:W-:Y:S01]  /*0500*/  USEL UR34, URZ, 0x1, UP0 ;  /* 0x00000001ff227887 */ /* 0x000fe20008000000 */
[----:B-1----:R-:W-:-:S13]  /*0510*/  ISETP.NE.AND P0, PT, R2, RZ, PT ;  /* 0x000000ff0200720c */ /* 0x002fda0003f05270 */
[----:B------:R-:W-:Y:S05]  /*0520*/  @P0 BRA `(.L_x_9) ;  /* 0x0000000000ac0947 */ /* 0x000fea0003800000 */
[----:B------:R-:W-:Y:S01]  /*0530*/  ELECT P0, URZ, PT ;  /* 0x0000000000ff782f */ /* 0x000fe20003800000 */
[----:B------:R-:W-:-:S12]  /*0540*/  BSSY.RECONVERGENT B0, `(.L_x_9) ;  /* 0x0000029000007945 */ /* 0x000fd80003800200 */
[----:B------:R-:W-:Y:S05]  /*0550*/  @!P0 BRA `(.L_x_10) ;  /* 0x00000000009c8947 */ /* 0x000fea0003800000 */
[----:B------:R-:W1:Y:S01]  /*0560*/  S2UR UR4, SR_CgaCtaId ;  /* 0x00000000000479c3 */ /* 0x000e620000008800 */
[----:B------:R-:W-:Y:S01]  /*0570*/  UMOV UR5, 0x400 ;  /* 0x0000040000057882 */ /* 0x000fe20000000000 */
[----:B------:R-:W-:Y:S01]  /*0580*/  UMOV UR8, 0x1 ;  /* 0x0000000100087882 */ /* 0x000fe20000000000 */
[----:B------:R-:W-:Y:S01]  /*0590*/  UMOV UR6, 0x3 ;  /* 0x0000000300067882 */ /* 0x000fe20000000000 */
[----:B------:R-:W-:-:S04]  /*05a0*/  UIADD3 UR8, UPT, UPT, -UR8, 0x100000, URZ ;  /* 0x0010000008087890 */ /* 0x000fc8000fffe1ff */
[----:B------:R-:W-:Y:S02]  /*05b0*/  USHF.L.U32 UR9, UR8, 0xb, URZ ;  /* 0x0000000b08097899 */ /* 0x000fe400080006ff */
[----:B------:R-:W-:Y:S02]  /*05c0*/  USHF.L.U32 UR8, UR8, 0x1, URZ ;  /* 0x0000000108087899 */ /* 0x000fe400080006ff */
[----:B------:R-:W-:-:S04]  /*05d0*/  UIADD3 UR6, UPT, UPT, -UR6, 0x100000, URZ ;  /* 0x0010000006067890 */ /* 0x000fc8000fffe1ff */
[----:B------:R-:W-:Y:S02]  /*05e0*/  USHF.L.U32 UR7, UR6, 0xb, URZ ;  /* 0x0000000b06077899 */ /* 0x000fe400080006ff */
[----:B------:R-:W-:Y:S02]  /*05f0*/  USHF.L.U32 UR6, UR6, 0x1, URZ ;  /* 0x0000000106067899 */ /* 0x000fe400080006ff */
[----:B-1----:R-:W-:Y:S01]  /*0600*/  ULEA UR4, UR4, UR5, 0x18 ;  /* 0x0000000504047291 */ /* 0x002fe2000f8ec0ff */
[----:B------:R-:W1:Y:S11]  /*0610*/  FENCE.VIEW.ASYNC.S ;  /* 0x00000000000073c6 */ /* 0x000e760000000000 */
[----:B-1----:R1:W2:Y:S01]  /*0620*/  SYNCS.EXCH.64 URZ, [UR4], UR8 ;  /* 0x0000000804ff75b2 */ /* 0x0022a20008000100 */
[----:B------:R1:W3:Y:S01]  /*0630*/  SYNCS.EXCH.64 URZ, [UR4+0x68], UR6 ;  /* 0x0000680604ff75b2 */ /* 0x0002e20008000100 */
[----:B------:R1:W4:Y:S01]  /*0640*/  SYNCS.EXCH.64 URZ, [UR4+0x8], UR8 ;  /* 0x0000080804ff75b2 */ /* 0x0003220008000100 */
[----:B------:R1:W1:Y:S01]  /*0650*/  SYNCS.EXCH.64 URZ, [UR4+0x70], UR6 ;  /* 0x0000700604ff75b2 */ /* 0x0002620008000100 */
        /* <DEDUP_REMOVED lines=22> */
[----:B--234-:R-:W-:Y:S01]  /*07c0*/  NOP ;  /* 0x0000000000007918 */ /* 0x01cfe20000000000 */
.L_x_10:
[----:B-1----:R-:W-:Y:S05]  /*07d0*/  BSYNC.RECONVERGENT B0 ;  /* 0x0000000000007941 */ /* 0x002fea0003800200 */
.L_x_9:
[----:B------:R-:W1:Y:S01]  /*07e0*/  SHFL.IDX PT, R2, R80, RZ, 0x1f ;  /* 0x00001fff50027589 */ /* 0x000e6200000e0000 */
[----:B------:R-:W-:Y:S01]  /*07f0*/  NOP ;  /* 0x0000000000007918 */ /* 0x000fe20000000000 */
[----:B-1----:R-:W-:-:S13]  /*0800*/  ISETP.NE.AND P0, PT, R2, 0x1, PT ;  /* 0x000000010200780c */ /* 0x002fda0003f05270 */
[----:B------:R-:W-:Y:S05]  /*0810*/  @P0 BRA `(.L_x_11) ;  /* 0x0000000000400947 */ /* 0x000fea0003800000 */
        /* <DEDUP_REMOVED lines=9> */
[----:B------:R-:W-:Y:S01]  /*08b0*/  USHF.L.U32 UR6, UR6, 0x1, URZ ;  /* 0x0000000106067899 */ /* 0x000fe200080006ff */
[----:B------:R-:W-:Y:S01]  /*08c0*/  ELECT P0, URZ, PT ;  /* 0x0000000000ff782f */ /* 0x000fe20003800000 */
[----:B-1----:R-:W-:Y:S01]  /*08d0*/  ULEA UR4, UR4, UR5, 0x18 ;  /* 0x0000000504047291 */ /* 0x002fe2000f8ec0ff */
[----:B------:R-:W1:Y:S11]  /*08e0*/  FENCE.VIEW.ASYNC.S ;  /* 0x00000000000073c6 */ /* 0x000e760000000000 */
[----:B-1----:R1:W2:Y:S01]  /*08f0*/  SYNCS.EXCH.64 URZ, [UR4+0xd0], UR8 ;  /* 0x0000d00804ff75b2 */ /* 0x0022a20008000100 */
[----:B------:R1:W3:Y:S01]  /*0900*/  SYNCS.EXCH.64 URZ, [UR4+0xd8], UR6 ;  /* 0x0000d80604ff75b2 */ /* 0x0002e20008000100 */
[----:B------:R-:W-:Y:S01]  /*0910*/  NOP ;  /* 0x0000000000007918 */ /* 0x000fe20000000000 */
.L_x_11:
[----:B------:R-:W4:Y:S01]  /*0920*/  SHFL.IDX PT, R2, R80, RZ, 0x1f ;  /* 0x00001fff50027589 */ /* 0x000f2200000e0000 */
[----:B------:R-:W-:Y:S01]  /*0930*/  NOP ;  /* 0x0000000000007918 */ /* 0x000fe20000000000 */
[----:B----4-:R-:W-:-:S13]  /*0940*/  ISETP.NE.AND P0, PT, R2, 0x3, PT ;  /* 0x000000030200780c */ /* 0x010fda0003f05270 */
[----:B------:R-:W-:Y:S05]  /*0950*/  @P0 BRA `(.L_x_12) ;  /* 0x0000000000300947 */ /* 0x000fea0003800000 */
[----:B-1----:R-:W1:Y:S01]  /*0960*/  S2UR UR6, SR_CgaCtaId ;  /* 0x00000000000679c3 */ /* 0x002e620000008800 */
[----:B------:R-:W-:Y:S01]  /*0970*/  UMOV UR4, 0x400 ;  /* 0x0000040000047882 */ /* 0x000fe20000000000 */
[----:B------:R-:W-:Y:S01]  /*0980*/  UMOV UR5, 0x20 ;  /* 0x0000002000057882 */ /* 0x000fe20000000000 */
[----:B------:R-:W-:Y:S01]  /*0990*/  ELECT P0, URZ, PT ;  /* 0x0000000000ff782f */ /* 0x000fe20003800000 */
[----:B-1----:R-:W-:Y:S02]  /*09a0*/  ULEA UR6, UR6, UR4, 0x18 ;  /* 0x0000000406067291 */ /* 0x002fe4000f8ec0ff */
[----:B------:R-:W-:-:S04]  /*09b0*/  UIADD3 UR4, UPT, UPT, -UR5, 0x100000, URZ ;  /* 0x0010000005047890 */ /* 0x000fc8000fffe1ff */
[----:B------:R-:W-:Y:S02]  /*09c0*/  USHF.L.U32 UR5, UR4, 0xb, URZ ;  /* 0x0000000b04057899 */ /* 0x000fe400080006ff */
[----:B------:R-:W-:Y:S01]  /*09d0*/  USHF.L.U32 UR4, UR4, 0x1, URZ ;  /* 0x0000000104047899 */ /* 0x000fe200080006ff */
[----:B------:R-:W1:Y:S11]  /*09e0*/  FENCE.VIEW.ASYNC.S ;  /* 0x00000000000073c6 */ /* 0x000e760000000000 */
[----:B-1----:R4:W1:Y:S01]  /*09f0*/  SYNCS.EXCH.64 URZ, [UR6+0xe0], UR4 ;  /* 0x0000e00406ff75b2 */ /* 0x0028620008000100 */
[----:B------:R4:W1:Y:S02]  /*0a00*/  SYNCS.EXCH.64 URZ, [UR6+0xe8], UR4 ;  /* 0x0000e80406ff75b2 */ /* 0x0008640008000100 */
[----:B----4-:R-:W-:Y:S01]  /*0a10*/  NOP ;  /* 0x0000000000007918 */ /* 0x010fe20000000000 */
.L_x_12:
[----:B------:R-:W4:Y:S01]  /*0a20*/  SHFL.IDX PT, R2, R80, RZ, 0x1f ;  /* 0x00001fff50027589 */ /* 0x000f2200000e0000 */
[----:B------:R-:W-:Y:S01]  /*0a30*/  NOP ;  /* 0x0000000000007918 */ /* 0x000fe20000000000 */
[----:B----4-:R-:W-:-:S13]  /*0a40*/  ISETP.NE.AND P0, PT, R2, 0x4, PT ;  /* 0x000000040200780c */ /* 0x010fda0003f05270 */
[----:B------:R-:W-:Y:S05]  /*0a50*/  @P0 BRA `(.L_x_13) ;  /* 0x00000000004c0947 */ /* 0x000fea0003800000 */
[----:B-1----:R-:W1:Y:S01]  /*0a60*/  S2UR UR6, SR_CgaCtaId ;  /* 0x00000000000679c3 */ /* 0x002e620000008800 */
[----:B------:R-:W-:Y:S01]  /*0a70*/  UMOV UR4, 0x3a0 ;  /* 0x000003a000047882 */ /* 0x000fe20000000000 */
[----:B------:R-:W-:Y:S01]  /*0a80*/  UMOV UR5, 0x400 ;  /* 0x0000040000057882 */ /* 0x000fe20000000000 */
[----:B------:R-:W-:Y:S01]  /*0a90*/  USEL UR4, UR4, 0x320, UP3 ;  /* 0x0000032004047887 */ /* 0x000fe20009800000 */
[----:B------:R-:W-:Y:S01]  /*0aa0*/  UMOV UR8, 0x1 ;  /* 0x0000000100087882 */ /* 0x000fe20000000000 */
[----:B------:R-:W-:Y:S01]  /*0ab0*/  ELECT P0, URZ, PT ;  /* 0x0000000000ff782f */ /* 0x000fe20003800000 */
[----:B------:R-:W-:-:S04]  /*0ac0*/  UIADD3 UR8, UPT, UPT, -UR8, 0x100000, URZ ;  /* 0x0010000008087890 */ /* 0x000fc8000fffe1ff */
[----:B------:R-:W-:Y:S02]  /*0ad0*/  USHF.L.U32 UR9, UR8, 0xb, URZ ;  /* 0x0000000b08097899 */ /* 0x000fe400080006ff */
[----:B------:R-:W-:Y:S02]  /*0ae0*/  USHF.L.U32 UR8, UR8, 0x1, URZ ;  /* 0x0000000108087899 */ /* 0x000fe400080006ff */
[----:B-1----:R-:W-:Y:S02]  /*0af0*/  ULEA UR6, UR6, UR5, 0x18 ;  /* 0x0000000506067291 */ /* 0x002fe4000f8ec0ff */
[----:B------:R-:W-:-:S04]  /*0b00*/  UIADD3 UR4, UPT, UPT, -UR4, 0x100000, URZ ;  /* 0x0010000004047890 */ /* 0x000fc8000fffe1ff */
[----:B------:R-:W-:Y:S02]  /*0b10*/  USHF.L.U32 UR5, UR4, 0xb, URZ ;  /* 0x0000000b04057899 */ /* 0x000fe400080006ff */
[----:B------:R-:W-:Y:S01]  /*0b20*/  USHF.L.U32 UR4, UR4, 0x1, URZ ;  /* 0x0000000104047899 */ /* 0x000fe200080006ff */
[----:B------:R-:W1:Y:S03]  /*0b30*/  FENCE.VIEW.ASYNC.S ;  /* 0x00000000000073c6 */ /* 0x000e660000000000 */
[----:B-1----:R4:W1:Y:S08]  /*0b40*/  SYNCS.EXCH.64 URZ, [UR6+0xf0], UR8 ;  /* 0x0000f00806ff75b2 */ /* 0x0028700008000100 */
[----:B------:R4:W1:Y:S01]  /*0b50*/  SYNCS.EXCH.64 URZ, [UR6+0x100], UR4 ;  /* 0x0001000406ff75b2 */ /* 0x0008620008000100 */
[----:B------:R4:W1:Y:S01]  /*0b60*/  SYNCS.EXCH.64 URZ, [UR6+0xf8], UR8 ;  /* 0x0000f80806ff75b2 */ /* 0x0008620008000100 */
[----:B------:R4:W1:Y:S02]  /*0b70*/  SYNCS.EXCH.64 URZ, [UR6+0x108], UR4 ;  /* 0x0001080406ff75b2 */ /* 0x0008640008000100 */
[----:B----4-:R-:W-:Y:S01]  /*0b80*/  NOP ;  /* 0x0000000000007918 */ /* 0x010fe20000000000 */
.L_x_13:
[----:B------:R-:W4:Y:S01]  /*0b90*/  SHFL.IDX PT, R2, R80, RZ, 0x1f ;  /* 0x00001fff50027589 */ /* 0x000f2200000e0000 */
[----:B------:R-:W-:Y:S01]  /*0ba0*/  NOP ;  /* 0x0000000000007918 */ /* 0x000fe20000000000 */
[----:B----4-:R-:W-:-:S13]  /*0bb0*/  ISETP.NE.AND P0, PT, R2, 0x5, PT ;  /* 0x000000050200780c */ /* 0x010fda0003f05270 */
[----:B------:R-:W-:Y:S05]  /*0bc0*/  @P0 BRA `(.L_x_14) ;  /* 0x0000000000580947 */ /* 0x000fea0003800000 */
[----:B-1----:R-:W1:Y:S01]  /*0bd0*/  S2UR UR4, SR_CgaCtaId ;  /* 0x00000000000479c3 */ /* 0x002e620000008800 */
        /* <DEDUP_REMOVED lines=12> */
[----:B-1----:R4:W1:Y:S01]  /*0ca0*/  SYNCS.EXCH.64 URZ, [UR4+0x110], UR8 ;  /* 0x0001100804ff75b2 */ /* 0x0028620008000100 */
[----:B------:R4:W1:Y:S01]  /*0cb0*/  SYNCS.EXCH.64 URZ, [UR4+0x130], UR6 ;  /* 0x0001300604ff75b2 */ /* 0x0008620008000100 */
[----:B------:R4:W1:Y:S01]  /*0cc0*/  SYNCS.EXCH.64 URZ, [UR4+0x118], UR8 ;  /* 0x0001180804ff75b2 */ /* 0x0008620008000100 */
[----:B------:R4:W1:Y:S01]  /*0cd0*/  SYNCS.EXCH.64 URZ, [UR4+0x138], UR6 ;  /* 0x0001380604ff75b2 */ /* 0x0008620008000100 */
[----:B------:R4:W1:Y:S01]  /*0ce0*/  SYNCS.EXCH.64 URZ, [UR4+0x120], UR8 ;  /* 0x0001200804ff75b2 */ /* 0x0008620008000100 */
[----:B------:R4:W1:Y:S01]  /*0cf0*/  SYNCS.EXCH.64 URZ, [UR4+0x140], UR6 ;  /* 0x0001400604ff75b2 */ /* 0x0008620008000100 */
[----:B------:R4:W1:Y:S01]  /*0d00*/  SYNCS.EXCH.64 URZ, [UR4+0x128], UR8 ;  /* 0x0001280804ff75b2 */ /* 0x0008620008000100 */
[----:B------:R4:W1:Y:S02]  /*0d10*/  SYNCS.EXCH.64 URZ, [UR4+0x148], UR6 ;  /* 0x0001480604ff75b2 */ /* 0x0008640008000100 */
[----:B----4-:R-:W-:Y:S01]  /*0d20*/  NOP ;  /* 0x0000000000007918 */ /* 0x010fe20000000000 */
.L_x_14:
[----:B------:R-:W4:Y:S01]  /*0d30*/  SHFL.IDX PT, R2, R80, RZ, 0x1f ;  /* 0x00001fff50027589 */ /* 0x000f2200000e0000 */
[----:B------:R-:W1:Y:S01]  /*0d40*/  S2UR UR48, SR_CgaCtaId ;  /* 0x00000000003079c3 */ /* 0x000e620000008800 */
[----:B------:R-:W-:Y:S01]  /*0d50*/  NOP ;  /* 0x0000000000007918 */ /* 0x000fe20000000000 */
[----:B----4-:R-:W-:-:S13]  /*0d60*/  ISETP.NE.AND P0, PT, R2, 0x3, PT ;  /* 0x000000030200780c */ /* 0x010fda0003f05270 */
[----:B-1----:R-:W-:Y:S05]  /*0d70*/  @P0 BRA `(.L_x_15) ;  /* 0x0000000000340947 */ /* 0x002fea0003800000 */
[----:B------:R-:W-:Y:S01]  /*0d80*/  UMOV UR4, 0x400 ;  /* 0x0000040000047882 */ /* 0x000fe20000000000 */
[----:B------:R-:W-:Y:S01]  /*0d90*/  UMOV UR6, 0x20 ;  /* 0x0000002000067882 */ /* 0x000fe20000000000 */
[----:B------:R-:W-:Y:S02]  /*0da0*/  ULEA UR4, UR48, UR4, 0x18 ;  /* 0x0000000430047291 */ /* 0x000fe4000f8ec0ff */
[----:B------:R-:W-:-:S04]  /*0db0*/  UIADD3 UR6, UPT, UPT, -UR6, 0x100000, URZ ;  /* 0x0010000006067890 */ /* 0x000fc8000fffe1ff */
[----:B------:R-:W-:Y:S02]  /*0dc0*/  USHF.L.U32 UR7, UR6, 0xb, URZ ;  /* 0x0000000b06077899 */ /* 0x000fe400080006ff */
[----:B------:R-:W-:Y:S01]  /*0dd0*/  USHF.L.U32 UR6, UR6, 0x1, URZ ;  /* 0x0000000106067899 */ /* 0x000fe200080006ff */
[----:B------:R-:W-:Y:S01]  /*0de0*/  ELECT P0, URZ, PT ;  /* 0x0000000000ff782f */ /* 0x000fe20003800000 */
[----:B------:R-:W1:Y:S10]  /*0df0*/  FENCE.VIEW.ASYNC.S ;  /* 0x00000000000073c6 */ /* 0x000e740000000000 */
[----:B-1----:R1:W4:Y:S01]  /*0e00*/  SYNCS.EXCH.64 URZ, [UR4+0x150], UR6 ;  /* 0x0001500604ff75b2 */ /* 0x0023220008000100 */
[----:B------:R1:W1:Y:S01]  /*0e10*/  SYNCS.EXCH.64 URZ, [UR4+0x160], UR6 ;  /* 0x0001600604ff75b2 */ /* 0x0002620008000100 */
[----:B------:R1:W1:Y:S01]  /*0e20*/  SYNCS.EXCH.64 URZ, [UR4+0x158], UR6 ;  /* 0x0001580604ff75b2 */ /* 0x0002620008000100 */
[----:B------:R1:W1:Y:S01]  /*0e30*/  SYNCS.EXCH.64 URZ, [UR4+0x168], UR6 ;  /* 0x0001680604ff75b2 */ /* 0x0002620008000100 */
[----:B------:R-:W-:Y:S01]  /*0e40*/  NOP ;  /* 0x0000000000007918 */ /* 0x000fe20000000000 */
.L_x_15:
[----:B-1----:R-:W1:Y:S01]  /*0e50*/  LDCU UR4, c[0x0][0x36c] ;  /* 0x00006d80ff0477ac */ /* 0x002e620008000800 */
[----:B------:R-:W-:Y:S01]  /*0e60*/  ISETP.NE.OR P3, PT, R0, 0x2, !P3 ;  /* 0x000000020000780c */ /* 0x000fe20005f65670 */
[----:B------:R-:W-:Y:S01]  /*0e70*/  NOP ;  /* 0x0000000000007918 */ /* 0x000fe20000000000 */
[----:B------:R-:W-:Y:S01]  /*0e80*/  LOP3.LUT R0, R76, 0x1f, RZ, 0xc0, !PT ;  /* 0x0000001f4c007812 */ /* 0x000fe200078ec0ff */
[----:B------:R-:W-:Y:S02]  /*0e90*/  UISETP.NE.AND UP4, UPT, UR22, URZ, UPT ;  /* 0x000000ff1600728c */ /* 0x000fe4000bf85270 */
[----:B-1----:R-:W-:-:S09]  /*0ea0*/  UISETP.EQ.U32.AND UP5, UPT, UR4, 0x1, UPT ;  /* 0x000000010400788c */ /* 0x002fd2000bfa2070 */
[----:B------:R-:W-:Y:S05]  /*0eb0*/  BRA.U !UP5, `(.L_x_16) ;  /* 0x000000010d087547 */ /* 0x000fea000b800000 */
[----:B--234-:R-:W-:Y:S01]  /*0ec0*/  UCGABAR_ARV ;  /* 0x00000000000079c7 */ /* 0x01cfe20008000000 */
[----:B------:R-:W-:Y:S05]  /*0ed0*/  BRA `(.L_x_17) ;  /* 0x0000000000047947 */ /* 0x000fea0003800000 */
.L_x_16:
[----:B--234-:R-:W-:Y:S01]  /*0ee0*/  NOP ;  /* 0x0000000000007918 */ /* 0x01cfe20000000000 */
.L_x_17:
[----:B------:R-:W1:Y:S01]  /*0ef0*/  S2UR UR46, SR_CTAID.X ;  /* 0x00000000002e79c3 */ /* 0x000e620000002500 */
[----:B------:R-:W-:-:S05]  /*0f00*/  CS2R.32 R3, SR_CgaSize ;  /* 0x0000000000037805 */ /* 0x000fca0000008a00 */
[----:B------:R-:W-:-:S05]  /*0f10*/  IMAD R3, R3, -0xa0, RZ ;  /* 0xffffff6003037824 */ /* 0x000fca00078e02ff */
[----:B------:R-:W-:-:S14]  /*0f20*/  R2UR UR5, R3 ;  /* 0x00000000030572ca */ /* 0x000fdc00000e0000 */
[----:B------:R-:W2:Y:S01]  /*0f30*/  LDCU UR5, c[0x0][UR5+0x2b0] ;  /* 0x00005600050577ac */ /* 0x000ea20008000800 */
[----:B------:R-:W-:-:S05]  /*0f40*/  CS2R.32 R3, SR_CgaSize ;  /* 0x0000000000037805 */ /* 0x000fca0000008a00 */
[----:B------:R-:W-:-:S05]  /*0f50*/  IMAD R3, R3, -0xa0, RZ ;  /* 0xffffff6003037824 */ /* 0x000fca00078e02ff */
[----:B------:R-:W-:-:S14]  /*0f60*/  R2UR UR4, R3 ;  /* 0x00000000030472ca */ /* 0x000fdc00000e0000 */
[----:B------:R-:W3:Y:S01]  /*0f70*/  LDCU UR4, c[0x0][UR4+0x2b4] ;  /* 0x00005680040477ac */ /* 0x000ee20008000800 */
[----:B------:R-:W4:Y:S01]  /*0f80*/  S2UR UR45, SR_CTAID.Y ;  /* 0x00000000002d79c3 */ /* 0x000f220000002600 */
[----:B------:R-:W-:-:S05]  /*0f90*/  CS2R.32 R3, SR_CgaSize ;  /* 0x0000000000037805 */ /* 0x000fca0000008a00 */
[----:B------:R-:W-:-:S05]  /*0fa0*/  IMAD R3, R3, -0xa0, RZ ;  /* 0xffffff6003037824 */ /* 0x000fca00078e02ff */
[----:B------:R-:W-:-:S14]  /*0fb0*/  R2UR UR57, R3 ;  /* 0x00000000033972ca */ /* 0x000fdc00000e0000 */
[----:B------:R-:W3:Y:S01]  /*0fc0*/  LDCU UR57, c[0x0][UR57+0x2a0] ;  /* 0x00005400393977ac */ /* 0x000ee20008000800 */
[----:B------:R-:W-:-:S05]  /*0fd0*/  CS2R.32 R3, SR_CgaSize ;  /* 0x0000000000037805 */ /* 0x000fca0000008a00 */
[----:B------:R-:W-:-:S05]  /*0fe0*/  IMAD R3, R3, -0xa0, RZ ;  /* 0xffffff6003037824 */ /* 0x000fca00078e02ff */
[----:B------:R-:W-:-:S14]  /*0ff0*/  R2UR UR60, R3 ;  /* 0x00000000033c72ca */ /* 0x000fdc00000e0000 */
[----:B------:R-:W3:Y:S01]  /*1000*/  LDCU UR60, c[0x0][UR60+0x2a4] ;  /* 0x000054803c3c77ac */ /* 0x000ee20008000800 */
[----:B------:R-:W-:Y:S02]  /*1010*/  ULOP3.LUT UR49, UR48, 0x1, URZ, 0xc0, !UPT ;  /* 0x0000000130317892 */ /* 0x000fe4000f8ec0ff */
[----:B------:R-:W-:Y:S02]  /*1020*/  USHF.R.U32.HI UR26, URZ, 0x1, UR48 ;  /* 0x00000001ff1a7899 */ /* 0x000fe40008011630 */
[----:B------:R-:W-:Y:S02]  /*1030*/  UISETP.GT.U32.AND UP1, UPT, UR49, 0xffff, UPT ;  /* 0x0000ffff3100788c */ /* 0x000fe4000bf24070 */
[----:B------:R-:W-:Y:S01]  /*1040*/  USHF.L.U32 UR28, UR48, 0xb, URZ ;  /* 0x0000000b301c7899 */ /* 0x000fe200080006ff */
[----:B-1----:R-:W-:Y:S01]  /*1050*/  I2FP.F32.U32 R3, UR46 ;  /* 0x0000002e00037c45 */ /* 0x002fe20008201000 */
[----:B------:R-:W1:Y:S04]  /*1060*/  LDCU UR23, c[0x0][0xb24] ;  /* 0x00016480ff1777ac */ /* 0x000e680008000800 */
[----:B--2---:R-:W-:Y:S01]  /*1070*/  FMUL R3, R3, UR5 ;  /* 0x0000000503037c20 */ /* 0x004fe20008400000 */
[----:B------:R-:W2:Y:S01]  /*1080*/  LDCU UR40, c[0x0][0xb24] ;  /* 0x00016480ff2877ac */ /* 0x000ea20008000800 */
[----:B----4-:R-:W-:Y:S01]  /*1090*/  I2FP.F32.U32 R2, UR45 ;  /* 0x0000002d00027c45 */ /* 0x010fe20008201000 */
[----:B------:R-:W4:Y:S03]  /*10a0*/  LDCU UR30, c[0x0][0xb30] ;  /* 0x00016600ff1e77ac */ /* 0x000f260008000800 */
[----:B------:R-:W1:Y:S01]  /*10b0*/  F2I.U32.TRUNC.NTZ R3, R3 ;  /* 0x0000000300037305 */ /* 0x000e62000020f000 */
[----:B---3--:R-:W-:Y:S01]  /*10c0*/  FMUL R2, R2, UR4 ;  /* 0x0000000402027c20 */ /* 0x008fe20008400000 */
[----:B------:R-:W-:-:S02]  /*10d0*/  ULOP3.LUT UR4, UR48, 0x2, URZ, 0xc0, !UPT ;  /* 0x0000000230047892 */ /* 0x000fc4000f8ec0ff */
[----:B------:R-:W-:Y:S02]  /*10e0*/  USHF.L.U32 UR27, UR48, 0xc, URZ ;  /* 0x0000000c301b7899 */ /* 0x000fe400080006ff */
[----:B------:R-:W-:Y:S02]  /*10f0*/  UISETP.GT.U32.AND UP0, UPT, UR4, 0xffff, UPT ;  /* 0x0000ffff0400788c */ /* 0x000fe4000bf04070 */
[----:B------:R-:W3:Y:S01]  /*1100*/  F2I.U32.TRUNC.NTZ R2, R2 ;  /* 0x0000000200027305 */ /* 0x000ee2000020f000 */
[----:B------:R-:W-:Y:S01]  /*1110*/  UMOV UR32, 0x5 ;  /* 0x0000000500207882 */ /* 0x000fe20000000000 */
[----:B------:R-:W-:Y:S02]  /*1120*/  USEL UR24, UR49, 0xffff, !UP1 ;  /* 0x0000ffff31187887 */ /* 0x000fe4000c800000 */
[----:B------:R-:W-:Y:S01]  /*1130*/  USEL UR25, UR4, 0xffff, !UP0 ;  /* 0x0000ffff04197887 */ /* 0x000fe2000c000000 */
[----:B-1----:R-:W-:Y:S02]  /*1140*/  R2UR UR5, R3 ;  /* 0x00000000030572ca */ /* 0x002fe400000e0000 */
[----:B---3--:R-:W-:-:S02]  /*1150*/  R2UR UR6, R2 ;  /* 0x00000000020672ca */ /* 0x008fc400000e0000 */
[----:B------:R-:W-:-:S09]  /*1160*/  PRMT R2, RZ, 0x7610, R2 ;  /* 0x00007610ff027816 */ /* 0x000fd20000000002 */
[----:B------:R-:W-:-:S04]  /*1170*/  UIADD3 UR5, UPT, UPT, -UR5, URZ, URZ ;  /* 0x000000ff05057290 */ /* 0x000fc8000fffe1ff */
[----:B------:R-:W-:Y:S02]  /*1180*/  UIMAD UR57, UR57, UR5, UR46 ;  /* 0x00000005393972a4 */ /* 0x000fe4000f8e022e */
[----:B------:R-:W-:-:S04]  /*1190*/  UIADD3 UR4, UPT, UPT, -UR6, URZ, URZ ;  /* 0x000000ff06047290 */ /* 0x000fc8000fffe1ff */
[----:B------:R-:W-:Y:S01]  /*11a0*/  UIMAD UR60, UR60, UR4, UR45 ;  /* 0x000000043c3c72a4 */ /* 0x000fe2000f8e022d */
[----:B--2-4-:R-:W-:Y:S11]  /*11b0*/  BRA.U UP4, `(.L_x_18) ;  /* 0x00000001043c7547 */ /* 0x014ff6000b800000 */
[----:B------:R-:W-:Y:S02]  /*11c0*/  UISETP.NE.AND UP0, UPT, UR60, URZ, UPT ;  /* 0x000000ff3c00728c */ /* 0x000fe4000bf05270 */
[----:B------:R-:W-:Y:S02]  /*11d0*/  UISETP.NE.AND UP1, UPT, UR60, 0x1, UPT ;  /* 0x000000013c00788c */ /* 0x000fe4000bf25270 */
[----:B------:R-:W-:Y:S02]  /*11e0*/  UISETP.NE.AND UP2, UPT, UR57, URZ, UP0 ;  /* 0x000000ff3900728c */ /* 0x000fe40008745270 */
[----:B------:R-:W-:Y:S02]  /*11f0*/  USEL UR4, URZ, 0x2, UP0 ;  /* 0x00000002ff047887 */ /* 0x000fe40008000000 */
[----:B------:R-:W-:Y:S02]  /*1200*/  USEL UR8, URZ, 0x1, UP2 ;  /* 0x00000001ff087887 */ /* 0x000fe40009000000 */
[----:B------:R-:W-:-:S02]  /*1210*/  UISETP.NE.AND UP2, UPT, UR57, URZ, UPT ;  /* 0x000000ff3900728c */ /* 0x000fc4000bf45270 */
[----:B------:R-:W-:Y:S02]  /*1220*/  USEL UR5, URZ, 0x4, UP1 ;  /* 0x00000004ff057887 */ /* 0x000fe40008800000 */
[----:B------:R-:W-:Y:S02]  /*1230*/  UISETP.NE.AND UP0, UPT, UR57, 0x1, UPT ;  /* 0x000000013900788c */ /* 0x000fe4000bf05270 */
[----:B------:R-:W-:Y:S02]  /*1240*/  USEL UR6, URZ, 0x8, UP1 ;  /* 0x00000008ff067887 */ /* 0x000fe40008800000 */
[----:B------:R-:W-:Y:S02]  /*1250*/  USEL UR7, UR5, 0x4, UP2 ;  /* 0x0000000405077887 */ /* 0x000fe40009000000 */
[----:B------:R-:W-:Y:S02]  /*1260*/  USEL UR4, UR4, 0x2, UP0 ;  /* 0x0000000204047887 */ /* 0x000fe40008000000 */
[----:B------:R-:W-:-:S02]  /*1270*/  USEL UR5, UR6, 0x8, UP0 ;  /* 0x0000000806057887 */ /* 0x000fc40008000000 */
[----:B------:R-:W-:-:S04]  /*1280*/  UIADD3 UR4, UPT, UPT, UR4, UR7, UR8 ;  /* 0x0000000704047290 */ /* 0x000fc8000fffe008 */
[----:B------:R-:W-:-:S06]  /*1290*/  UIADD3 UR4, UPT, UPT, UR4, UR5, URZ ;  /* 0x0000000504047290 */ /* 0x000fcc000fffe0ff */
[----:B------:R-:W-:-:S07]  /*12a0*/  MOV R2, UR4 ;  /* 0x0000000400027c02 */ /* 0x000fce0008000f00 */
.L_x_18:
[----:B------:R-:W1:Y:S01]  /*12b0*/  S2UR UR36, SR_CTAID.Z ;  /* 0x00000000002479c3 */ /* 0x000e620000002700 */
[----:B------:R-:W-:Y:S01]  /*12c0*/  UISETP.GE.AND UP0, UPT, UR23, 0x1, UPT ;  /* 0x000000011700788c */ /* 0x000fe2000bf06270 */
[----:B------:R-:W-:-:S08]  /*12d0*/  UMOV UR31, 0x3 ;  /* 0x00000003001f7882 */ /* 0x000fd00000000000 */
[----:B------:R-:W-:Y:S05]  /*12e0*/  BRA.U !UP0, `(.L_x_19) ;  /* 0x0000000108d47547 */ /* 0x000fea000b800000 */
[----:B------:R-:W2:Y:S01]  /*12f0*/  LDCU.128 UR12, c[0x0][0xb10] ;  /* 0x00016200ff0c77ac */ /* 0x000ea20008000c00 */
[----:B------:R-:W3:Y:S01]  /*1300*/  LDCU UR6, c[0x0][0x370] ;  /* 0x00006e00ff0677ac */ /* 0x000ee20008000800 */
[----:B------:R-:W4:Y:S01]  /*1310*/  LDCU UR5, c[0x0][0x374] ;  /* 0x00006e80ff0577ac */ /* 0x000f220008000800 */
[----:B------:R-:W1:Y:S01]  /*1320*/  LDCU UR29, c[0x0][0xb0c] ;  /* 0x00016180ff1d77ac */ /* 0x000e620008000800 */
[----:B------:R-:W1:Y:S01]  /*1330*/  LDCU UR4, c[0x0][0xb20] ;  /* 0x00016400ff0477ac */ /* 0x000e620008000800 */
[----:B------:R-:W1:Y:S01]  /*1340*/  LDCU.64 UR8, c[0x0][0xb28] ;  /* 0x00016500ff0877ac */ /* 0x000e620008000a00 */
[----:B--2---:R-:W-:Y:S02]  /*1350*/  UISETP.NE.AND UP0, UPT, UR14, 0x1, UPT ;  /* 0x000000010e00788c */ /* 0x004fe4000bf05270 */
[----:B----4-:R-:W-:Y:S02]  /*1360*/  UIMAD.WIDE.U32 UR10, UR5, UR15, URZ ;  /* 0x0000000f050a72a5 */ /* 0x010fe4000f8e00ff */
[----:B---3--:R-:W-:-:S02]  /*1370*/  UIMAD.WIDE.U32 UR18, UR6, UR12, URZ ;  /* 0x0000000c061272a5 */ /* 0x008fc4000f8e00ff */
[----:B-1----:R-:W-:Y:S02]  /*1380*/  UISETP.NE.AND UP1, UPT, UR29, 0x1, UPT ;  /* 0x000000011d00788c */ /* 0x002fe4000bf25270 */
[----:B------:R-:W-:Y:S01]  /*1390*/  UISETP.NE.AND UP2, UPT, UR23, 0x1, UPT ;  /* 0x000000011700788c */ /* 0x000fe2000bf45270 */
[----:B------:R-:W-:Y:S02]  /*13a0*/  UMOV UR10, UR11 ;  /* 0x0000000b000a7c82 */ /* 0x000fe40008000000 */
[----:B------:R-:W-:Y:S01]  /*13b0*/  UMOV UR18, UR19 ;  /* 0x0000001300127c82 */ /* 0x000fe20008000000 */
[----:B------:R-:W-:Y:S02]  /*13c0*/  @UP0 USHF.R.U32.HI UR5, URZ, UR4, UR10 ;  /* 0x00000004ff050299 */ /* 0x000fe4000801160a */
[----:B------:R-:W-:Y:S02]  /*13d0*/  UIMAD.WIDE.U32 UR20, UR45, UR15, URZ ;  /* 0x0000000f2d1472a5 */ /* 0x000fe4000f8e00ff */
[----:B------:R-:W-:-:S02]  /*13e0*/  UIMAD.WIDE.U32 UR10, UR5, UR8, URZ ;  /* 0x00000008050a72a5 */ /* 0x000fc4000f8e00ff */
[----:B------:R-:W-:Y:S02]  /*13f0*/  @UP1 USHF.R.U32.HI UR6, URZ, UR13, UR18 ;  /* 0x0000000dff061299 */ /* 0x000fe40008011612 */
[----:B------:R-:W-:Y:S02]  /*1400*/  UIMAD.WIDE.U32 UR16, UR46, UR12, URZ ;  /* 0x0000000c2e1072a5 */ /* 0x000fe4000f8e00ff */
[----:B------:R-:W-:Y:S01]  /*1410*/  UIMAD.WIDE.U32 UR18, UR6, UR8, URZ ;  /* 0x00000008061272a5 */ /* 0x000fe2000f8e00ff */
[----:B------:R-:W-:Y:S01]  /*1420*/  UMOV UR20, UR21 ;  /* 0x0000001500147c82 */ /* 0x000fe20008000000 */
[----:B------:R-:W-:Y:S01]  /*1430*/  UMOV UR10, UR11 ;  /* 0x0000000b000a7c82 */ /* 0x000fe20008000000 */
[----:B------:R-:W-:Y:S02]  /*1440*/  USHF.R.U32.HI UR20, URZ, UR4, UR20 ;  /* 0x00000004ff147299 */ /* 0x000fe40008011614 */
[----:B------:R-:W-:Y:S02]  /*1450*/  @UP2 USHF.R.U32.HI UR5, URZ, UR9, UR10 ;  /* 0x00000009ff052299 */ /* 0x000fe4000801160a */
[----:B------:R-:W-:Y:S01]  /*1460*/  UMOV UR7, UR19 ;  /* 0x0000001300077c82 */ /* 0x000fe20008000000 */
[----:B------:R-:W-:Y:S01]  /*1470*/  UMOV UR16, UR17 ;  /* 0x0000001100107c82 */ /* 0x000fe20008000000 */
[----:B------:R-:W-:-:S02]  /*1480*/  @UP2 USHF.R.U32.HI UR6, URZ, UR9, UR7 ;  /* 0x00000009ff062299 */ /* 0x000fc40008011607 */
[----:B------:R-:W-:Y:S02]  /*1490*/  USHF.R.U32.HI UR13, URZ, UR13, UR16 ;  /* 0x0000000dff0d7299 */ /* 0x000fe40008011610 */
[----:B------:R-:W-:Y:S02]  /*14a0*/  USEL UR4, UR45, UR20, !UP0 ;  /* 0x000000142d047287 */ /* 0x000fe4000c000000 */
[----:B------:R-:W-:Y:S02]  /*14b0*/  UIMAD UR7, UR5, UR23, URZ ;  /* 0x00000017050772a4 */ /* 0x000fe4000f8e02ff */
[----:B------:R-:W-:Y:S02]  /*14c0*/  USEL UR5, UR46, UR13, !UP1 ;  /* 0x0000000d2e057287 */ /* 0x000fe4000c800000 */
[----:B------:R-:W-:Y:S02]  /*14d0*/  UIMAD UR12, UR6, UR23, URZ ;  /* 0x00000017060c72a4 */ /* 0x000fe4000f8e02ff */
[----:B------:R-:W-:-:S02]  /*14e0*/  UISETP.GE.AND UP0, UPT, UR4, UR7, UPT ;  /* 0x000000070400728c */ /* 0x000fc4000bf06270 */
[----:B------:R-:W-:Y:S02]  /*14f0*/  UIMAD.WIDE.U32 UR10, UR4, UR8, URZ ;  /* 0x00000008040a72a5 */ /* 0x000fe4000f8e00ff */
[----:B------:R-:W-:Y:S02]  /*1500*/  UISETP.GE.OR UP0, UPT, UR5, UR12, UP0 ;  /* 0x0000000c0500728c */ /* 0x000fe40008706670 */
[----:B------:R-:W-:Y:S02]  /*1510*/  UIMAD.WIDE.U32 UR12, UR5, UR8, URZ ;  /* 0x00000008050c72a5 */ /* 0x000fe4000f8e00ff */
[----:B------:R-:W-:Y:S01]  /*1520*/  UIADD3 UR10, UPT, UPT, -UR4, URZ, URZ ;  /* 0x000000ff040a7290 */ /* 0x000fe2000fffe1ff */
[----:B------:R-:W-:Y:S01]  /*1530*/  UMOV UR8, UR11 ;  /* 0x0000000b00087c82 */ /* 0x000fe20008000000 */
[----:B------:R-:W-:Y:S02]  /*1540*/  UIADD3 UR11, UPT, UPT, -UR5, URZ, URZ ;  /* 0x000000ff050b7290 */ /* 0x000fe4000fffe1ff */
[----:B------:R-:W-:-:S03]  /*1550*/  USHF.R.U32.HI UR8, URZ, UR9, UR8 ;  /* 0x00000009ff087299 */ /* 0x000fc60008011608 */
[----:B------:R-:W-:Y:S01]  /*1560*/  @!UP0 UMOV UR7, UR13 ;  /* 0x0000000d00078c82 */ /* 0x000fe20008000000 */
[----:B------:R-:W-:Y:S02]  /*1570*/  UIMAD UR45, UR14, UR10, UR45 ;  /* 0x0000000a0e2d72a4 */ /* 0x000fe4000f8e022d */
[----:B------:R-:W-:Y:S02]  /*1580*/  USEL UR8, UR4, UR8, !UP2 ;  /* 0x0000000804087287 */ /* 0x000fe4000d000000 */
[----:B------:R-:W-:Y:S02]  /*1590*/  @!UP0 USHF.R.U32.HI UR7, URZ, UR9, UR7 ;  /* 0x00000009ff078299 */ /* 0x000fe40008011607 */
[----:B------:R-:W-:Y:S02]  /*15a0*/  UIADD3 UR9, UPT, UPT, -UR8, URZ, URZ ;  /* 0x000000ff08097290 */ /* 0x000fe4000fffe1ff */
[----:B------:R-:W-:Y:S02]  /*15b0*/  @!UP0 USEL UR7, UR5, UR7, !UP2 ;  /* 0x0000000705078287 */ /* 0x000fe4000d000000 */
[----:B------:R-:W-:-:S02]  /*15c0*/  UIMAD UR9, UR23, UR9, UR4 ;  /* 0x00000009170972a4 */ /* 0x000fc4000f8e0204 */
[----:B------:R-:W-:Y:S02]  /*15d0*/  @!UP0 UIADD3 UR8, UPT, UPT, UR8, -UR7, URZ ;  /* 0x8000000708088290 */ /* 0x000fe4000fffe0ff */
[----:B------:R-:W-:Y:S02]  /*15e0*/  @!UP0 UIMAD UR6, UR9, UR6, UR7 ;  /* 0x00000006090682a4 */ /* 0x000fe4000f8e0207 */
[----:B------:R-:W-:Y:S02]  /*15f0*/  @!UP0 UIMAD UR4, UR8, UR23, UR5 ;  /* 0x00000017080482a4 */ /* 0x000fe4000f8e0205 */
[----:B------:R-:W-:Y:S02]  /*1600*/  UIMAD UR46, UR29, UR11, UR46 ;  /* 0x0000000b1d2e72a4 */ /* 0x000fe4000f8e022e */
[----:B------:R-:W-:Y:S01]  /*1610*/  UIMAD UR45, UR4, UR14, UR45 ;  /* 0x0000000e042d72a4 */ /* 0x000fe2000f8e022d */
[----:B------:R-:W-:Y:S02]  /*1620*/  @!UP0 UMOV UR5, UR6 ;  /* 0x0000000600058c82 */ /* 0x000fe40008000000 */
[----:B------:R-:W-:-:S12]  /*1630*/  UIMAD UR46, UR5, UR29, UR46 ;  /* 0x0000001d052e72a4 */ /* 0x000fd8000f8e022e */
.L_x_19:
[----:B------:R-:W-:Y:S02]  /*1640*/  UISETP.NE.AND UP1, UPT, UR30, 0x1, UPT ;  /* 0x000000011e00788c */ /* 0x000fe4000bf25270 */
[----:B------:R-:W-:Y:S02]  /*1650*/  ULOP3.LUT UR24, UR24, 0xffff, URZ, 0xc0, !UPT ;  /* 0x0000ffff18187892 */ /* 0x000fe4000f8ec0ff */
[----:B------:R-:W-:Y:S02]  /*1660*/  ULOP3.LUT UR21, UR25, 0xffff, URZ, 0xc0, !UPT ;  /* 0x0000ffff19157892 */ /* 0x000fe4000f8ec0ff */
[----:B------:R-:W-:Y:S02]  /*1670*/  UISETP.NE.AND UP0, UPT, UR22, 0x2, UPT ;  /* 0x000000021600788c */ /* 0x000fe4000bf05270 */
[----:B------:R-:W-:Y:S02]  /*1680*/  ULOP3.LUT UR28, UR28, 0x1000, URZ, 0xc0, !UPT ;  /* 0x000010001c1c7892 */ /* 0x000fe4000f8ec0ff */
[----:B------:R-:W-:-:S02]  /*1690*/  ULOP3.LUT UR27, UR27, 0x1000, URZ, 0xc0, !UPT ;  /* 0x000010001b1b7892 */ /* 0x000fc4000f8ec0ff */
[----:B------:R-:W-:Y:S02]  /*16a0*/  USHF.L.U32 UR24, UR32, UR24, URZ ;  /* 0x0000001820187299 */ /* 0x000fe400080006ff */
[----:B------:R-:W-:Y:S01]  /*16b0*/  USHF.L.U32 UR21, UR31, UR21, URZ ;  /* 0x000000151f157299 */ /* 0x000fe200080006ff */
[----:B------:R-:W-:Y:S11]  /*16c0*/  BRA.U UP1, `(.L_x_20) ;  /* 0x0000000101447547 */ /* 0x000ff6000b800000 */
[----:B------:R-:W2:Y:S01]  /*16d0*/  LDCU.128 UR8, c[0x0][0xb10] ;  /* 0x00016200ff0877ac */ /* 0x000ea20008000c00 */
[----:B------:R-:W3:Y:S01]  /*16e0*/  LDCU UR12, c[0x0][0xb0c] ;  /* 0x00016180ff0c77ac */ /* 0x000ee20008000800 */
[----:B------:R-:W4:Y:S01]  /*16f0*/  LDCU UR13, c[0x0][0xb20] ;  /* 0x00016400ff0d77ac */ /* 0x000f220008000800 */
[----:B--2---:R-:W-:Y:S02]  /*1700*/  UIMAD.WIDE.U32 UR6, UR46, UR8, URZ ;  /* 0x000000082e0672a5 */ /* 0x004fe4000f8e00ff */
[----:B------:R-:W-:Y:S02]  /*1710*/  UIMAD.WIDE.U32 UR4, UR45, UR11, URZ ;  /* 0x0000000b2d0472a5 */ /* 0x000fe4000f8e00ff */
[----:B---3--:R-:W-:Y:S02]  /*1720*/  UISETP.NE.AND UP2, UPT, UR12, 0x1, UPT ;  /* 0x000000010c00788c */ /* 0x008fe4000bf45270 */
[----:B------:R-:W-:Y:S01]  /*1730*/  UISETP.NE.AND UP1, UPT, UR10, 0x1, UPT ;  /* 0x000000010a00788c */ /* 0x000fe2000bf25270 */
[----:B------:R-:W-:-:S02]  /*1740*/  UMOV UR6, UR7 ;  /* 0x0000000700067c82 */ /* 0x000fc40008000000 */
[----:B------:R-:W-:Y:S01]  /*1750*/  UMOV UR4, UR5 ;  /* 0x0000000500047c82 */ /* 0x000fe20008000000 */
[----:B------:R-:W-:Y:S02]  /*1760*/  USHF.R.U32.HI UR9, URZ, UR9, UR6 ;  /* 0x00000009ff097299 */ /* 0x000fe40008011606 */
[----:B----4-:R-:W-:Y:S02]  /*1770*/  USHF.R.U32.HI UR4, URZ, UR13, UR4 ;  /* 0x0000000dff047299 */ /* 0x010fe40008011604 */
[----:B------:R-:W-:Y:S02]  /*1780*/  USEL UR5, UR46, UR9, !UP2 ;  /* 0x000000092e057287 */ /* 0x000fe4000d000000 */
[----:B------:R-:W-:-:S04]  /*1790*/  USEL UR4, UR45, UR4, !UP1 ;  /* 0x000000042d047287 */ /* 0x000fc8000c800000 */
[----:B------:R-:W-:Y:S02]  /*17a0*/  UIADD3 UR6, UPT, UPT, UR5, -UR4, URZ ;  /* 0x8000000405067290 */ /* 0x000fe4000fffe0ff */
[----:B------:R-:W-:Y:S02]  /*17b0*/  UIADD3 UR4, UPT, UPT, -UR5, UR4, URZ ;  /* 0x0000000405047290 */ /* 0x000fe4000fffe1ff */
[----:B------:R-:W-:Y:S02]  /*17c0*/  UIMAD UR45, UR6, UR10, UR45 ;  /* 0x0000000a062d72a4 */ /* 0x000fe4000f8e022d */
[----:B------:R-:W-:-:S12]  /*17d0*/  UIMAD UR46, UR4, UR12, UR46 ;  /* 0x0000000c042e72a4 */ /* 0x000fd8000f8e022e */
.L_x_20:
[----:B------:R-:W-:Y:S05]  /*17e0*/  BRA.U !UP5, `(.L_x_21) ;  /* 0x000000010d0c7547 */ /* 0x000fea000b800000 */
[----:B------:R-:W-:Y:S01]  /*17f0*/  UCGABAR_WAIT ;  /* 0x0000000000007dc7 */ /* 0x000fe20008000000 */
[----:B------:R-:W-:Y:S01]  /*1800*/  CCTL.IVALL ;  /* 0x00000000ff00798f */ /* 0x000fe20002000000 */
[----:B------:R-:W-:Y:S05]  /*1810*/  BRA `(.L_x_22) ;  /* 0x0000000000047947 */ /* 0x000fea0003800000 */
.L_x_21:
[----:B------:R-:W-:Y:S06]  /*1820*/  BAR.SYNC.DEFER_BLOCKING 0x0 ;  /* 0x0000000000007b1d */ /* 0x000fec0000010000 */
.L_x_22:
[----:B------:R-:W-:Y:S05]  /*1830*/  BRA.U UP0, `(.L_x_23) ;  /* 0x0000001900187547 */ /* 0x000fea000b800000 */
[----:B------:R-:W2:Y:S01]  /*1840*/  LDCU UR6, c[0x0][0x38c] ;  /* 0x00007180ff0677ac */ /* 0x000ea20008000800 */
[----:B------:R-:W-:Y:S01]  /*1850*/  PLOP3.LUT P1, PT, PT, PT, UP3, 0x80, 0x8 ;  /* 0x000000000008781c */ /* 0x000fe20003f2f038 */
[----:B------:R-:W-:Y:S01]  /*1860*/  IMAD.MOV.U32 R12, RZ, RZ, 0x1 ;  /* 0x00000001ff0c7424 */ /* 0x000fe200078e00ff */
[----:B------:R-:W-:Y:S01]  /*1870*/  ISETP.EQ.OR P2, PT, R0, RZ, P3 ;  /* 0x000000ff0000720c */ /* 0x000fe20001f42670 */
[----:B------:R-:W-:Y:S01]  /*1880*/  UISETP.NE.AND UP1, UPT, UR22, URZ, UPT ;  /* 0x000000ff1600728c */ /* 0x000fe2000bf25270 */
[----:B------:R-:W-:Y:S02]  /*1890*/  PLOP3.LUT P1, PT, P1, PT, PT, 0x8, 0x80 ;  /* 0x000000000080781c */ /* 0x000fe40000f2e170 */
[----:B------:R-:W-:Y:S01]  /*18a0*/  CS2R R10, SRZ ;  /* 0x00000000000a7805 */ /* 0x000fe2000001ff00 */
[----:B------:R-:W-:Y:S01]  /*18b0*/  IMAD.MOV.U32 R9, RZ, RZ, RZ ;  /* 0x000000ffff097224 */ /* 0x000fe200078e00ff */
[----:B------:R-:W3:Y:S01]  /*18c0*/  LDCU UR41, c[0x0][0x370] ;  /* 0x00006e00ff2977ac */ /* 0x000ee20008000800 */
[----:B------:R-:W-:Y:S01]  /*18d0*/  IMAD.MOV.U32 R8, RZ, RZ, 0x1 ;  /* 0x00000001ff087424 */ /* 0x000fe200078e00ff */
[----:B------:R-:W4:Y:S01]  /*18e0*/  LDCU.64 UR30, c[0x0][0x348] ;  /* 0x00006900ff1e77ac */ /* 0x000f220008000a00 */
[----:B------:R-:W1:Y:S01]  /*18f0*/  LDCU UR39, c[0x0][0x374] ;  /* 0x00006e80ff2777ac */ /* 0x000e620008000800 */
[----:B--2---:R-:W-:-:S02]  /*1900*/  UIADD3 UR5, UPT, UPT, UR6, 0x7f, URZ ;  /* 0x0000007f06057890 */ /* 0x004fc4000fffe0ff */
[----:B------:R-:W-:Y:S02]  /*1910*/  UIADD3 UR50, UPT, UPT, UR6, 0xfe, URZ ;  /* 0x000000fe06327890 */ /* 0x000fe4000fffe0ff */
[----:B------:R-:W-:-:S04]  /*1920*/  USHF.R.S32.HI UR4, URZ, 0x1f, UR5 ;  /* 0x0000001fff047899 */ /* 0x000fc80008011405 */
[----:B------:R-:W-:Y:S02]  /*1930*/  ULEA.HI UR4, UR4, UR5, URZ, 0x7 ;  /* 0x0000000504047291 */ /* 0x000fe4000f8f38ff */
[----:B------:R-:W-:Y:S02]  /*1940*/  USHF.L.U32 UR5, UR26, 0x5, URZ ;  /* 0x000000051a057899 */ /* 0x000fe400080006ff */
[----:B------:R-:W-:Y:S02]  /*1950*/  USHF.R.S32.HI UR43, URZ, 0x7, UR4 ;  /* 0x00000007ff2b7899 */ /* 0x000fe40008011404 */
[----:B------:R-:W-:Y:S02]  /*1960*/  UIADD3 UR4, UPT, UPT, UR6, -0x1, URZ ;  /* 0xffffffff06047890 */ /* 0x000fe4000fffe0ff */
[----:B------:R-:W-:Y:S02]  /*1970*/  UISETP.LT.U32.AND UP0, UPT, UR43, 0xd, UPT ;  /* 0x0000000d2b00788c */ /* 0x000fe4000bf01070 */
[----:B------:R-:W-:-:S02]  /*1980*/  UISETP.GE.U32.AND UP2, UPT, UR4, -0xff, UPT ;  /* 0xffffff010400788c */ /* 0x000fc4000bf46070 */
[----:B------:R-:W-:Y:S02]  /*1990*/  USEL UR42, UR43, 0xd, UP0 ;  /* 0x0000000d2b2a7887 */ /* 0x000fe40008000000 */
[----:B------:R-:W-:Y:S02]  /*19a0*/  ULOP3.LUT UR44, UR5, 0x20, URZ, 0xe2, !UPT ;  /* 0x00000020052c7892 */ /* 0x000fe4000f8ee2ff */
[----:B------:R-:W-:Y:S02]  /*19b0*/  UIADD3 UR25, UPT, UPT, UR42, -0x1, URZ ;  /* 0xffffffff2a197890 */ /* 0x000fe4000fffe0ff */
[----:B------:R-:W-:Y:S02]  /*19c0*/  USEL UR26, UR34, 0x2, UP1 ;  /* 0x00000002221a7887 */ /* 0x000fe40008800000 */
[----:B------:R-:W-:Y:S02]  /*19d0*/  UIADD3 UR47, UPT, UPT, UR43, -UR42, URZ ;  /* 0x8000002a2b2f7290 */ /* 0x000fe4000fffe0ff */
[----:B------:R-:W-:Y:S01]  /*19e0*/  @UP2 UIADD3 UR25, UPT, UPT, UR42, URZ, URZ ;  /* 0x000000ff2a192290 */ /* 0x000fe2000fffe0ff */
[----:B------:R-:W-:-:S03]  /*19f0*/  UMOV UR5, URZ ;  /* 0x000000ff00057c82 */ /* 0x000fc60008000000 */
[----:B-1-34-:R-:W-:-:S12]  /*1a00*/  UIADD3 UR25, UPT, UPT, UR25, 0x1, URZ ;  /* 0x0000000119197890 */ /* 0x01afd8000fffe0ff */
.L_x_43:
[----:B------:R-:W-:Y:S01]  /*1a10*/  UISETP.NE.AND UP0, UPT, UR48, URZ, UPT ;  /* 0x000000ff3000728c */ /* 0x000fe2000bf05270 */
[----:B------:R-:W1:Y:S08]  /*1a20*/  S2UR UR48, SR_CgaCtaId ;  /* 0x00000000003079c3 */ /* 0x000e700000008800 */
[----:B------:R-:W-:Y:S05]  /*1a30*/  BRA.U UP0, `(.L_x_24) ;  /* 0x0000000100347547 */ /* 0x000fea000b800000 */
[----:B------:R-:W2:Y:S01]  /*1a40*/  S2R R0, SR_CgaCtaId ;  /* 0x0000000000007919 */ /* 0x000ea20000008800 */
[----:B------:R-:W-:-:S04]  /*1a50*/  MOV R2, 0x400 ;  /* 0x0000040000027802 */ /* 0x000fc80000000f00 */
[----:B--2---:R-:W-:Y:S02]  /*1a60*/  LEA R0, R0, R2, 0x18 ;  /* 0x0000000200007211 */ /* 0x004fe400078ec0ff */
[----:B------:R-:W-:-:S03]  /*1a70*/  SHF.L.U32 R2, R8, 0x1f, RZ ;  /* 0x0000001f08027819 */ /* 0x000fc600000006ff */
[----:B------:R-:W-:-:S04]  /*1a80*/  IMAD R0, R9, 0x8, R0 ;  /* 0x0000000809007824 */ /* 0x000fc800078e0200 */
[----:B------:R-:W2:Y:S02]  /*1a90*/  SYNCS.PHASECHK.TRANS64.TRYWAIT P0, [R0+URZ+0x160], R2 ;  /* 0x00016002000075a7 */ /* 0x000ea400080011ff */
[----:B--2---:R-:W-:Y:S05]  /*1aa0*/  @!P0 BRA `(.L_x_25) ;  /* 0x0000005400408947 */ /* 0x004fea0003800000 */
.L_x_112:
[----:B------:R-:W-:Y:S01]  /*1ab0*/  VIADD R9, R9, 0x1 ;  /* 0x0000000109097836 */ /* 0x000fe20000000000 */
[----:B------:R2:W-:Y:S04]  /*1ac0*/  SYNCS.ARRIVE.TRANS64.A1T0 RZ, [R0+URZ+0x150], RZ ;  /* 0x000150ff00ff79a7 */ /* 0x0005e800081000ff */
[----:B------:R-:W-:-:S04]  /*1ad0*/  ISETP.NE.AND P0, PT, R9, 0x2, PT ;  /* 0x000000020900780c */ /* 0x000fc80003f05270 */
[----:B------:R-:W-:Y:S02]  /*1ae0*/  SEL R9, R9, RZ, P0 ;  /* 0x000000ff09097207 */ /* 0x000fe40000000000 */
[----:B--2---:R-:W-:-:S04]  /*1af0*/  SEL R0, RZ, 0x1, P0 ;  /* 0x00000001ff007807 */ /* 0x004fc80000000000 */
[----:B------:R-:W-:-:S07]  /*1b00*/  LOP3.LUT R8, R8, R0, RZ, 0x3c, !PT ;  /* 0x0000000008087212 */ /* 0x000fce00078e3cff */
.L_x_24:
[----:B------:R-:W-:Y:S01]  /*1b10*/  UMOV UR6, 0x400 ;  /* 0x0000040000067882 */ /* 0x000fe20000000000 */
[----:B------:R-:W-:Y:S01]  /*1b20*/  SHF.L.U32 R0, R12, 0x1f, RZ ;  /* 0x0000001f0c007819 */ /* 0x000fe200000006ff */
[----:B-1----:R-:W-:Y:S02]  /*1b30*/  ULEA UR6, UR48, UR6, 0x18 ;  /* 0x0000000630067291 */ /* 0x002fe4000f8ec0ff */
[----:B------:R-:W-:Y:S02]  /*1b40*/  UISETP.GE.U32.AND UP0, UPT, UR50, 0xff, UPT ;  /* 0x000000ff3200788c */ /* 0x000fe4000bf06070 */
[----:B------:R-:W-:Y:S02]  /*1b50*/  ULEA UR4, UR5, UR6, 0x3 ;  /* 0x0000000605047291 */ /* 0x000fe4000f8e18ff */
[----:B------:R-:W-:Y:S02]  /*1b60*/  ULEA UR11, UR45, UR49, 0x1 ;  /* 0x000000312d0b7291 */ /* 0x000fe4000f8e08ff */
[----:B------:R-:W-:-:S02]  /*1b70*/  ULEA UR35, UR46, UR44, 0x6 ;  /* 0x0000002c2e237291 */ /* 0x000fc4000f8e30ff */
[----:B------:R-:W-:Y:S01]  /*1b80*/  USHF.L.U32 UR11, UR11, 0x5, URZ ;  /* 0x000000050b0b7899 */ /* 0x000fe200080006ff */
[----:B------:R-:W-:Y:S02]  /*1b90*/  UMOV UR13, URZ ;  /* 0x000000ff000d7c82 */ /* 0x000fe40008000000 */
[----:B------:R1:W2:Y:S01]  /*1ba0*/  SYNCS.PHASECHK.TRANS64.TRYWAIT P0, [UR4+0x68], R0 ;  /* 0x00006800ff0075a7 */ /* 0x0002a20008001104 */
[----:B------:R-:W-:Y:S08]  /*1bb0*/  BRA.U !UP0, `(.L_x_26) ;  /* 0x0000000108c47547 */ /* 0x000ff0000b800000 */
[----:B------:R-:W-:Y:S01]  /*1bc0*/  UMOV UR7, URZ ;  /* 0x000000ff00077c82 */ /* 0x000fe20008000000 */
[----:B------:R-:W-:-:S05]  /*1bd0*/  UMOV UR4, UR5 ;  /* 0x0000000500047c82 */ /* 0x000fca0008000000 */
.L_x_32:
[----:B------:R-:W-:Y:S01]  /*1be0*/  ULEA UR33, UR4, UR6, 0x3 ;  /* 0x0000000604217291 */ /* 0x000fe2000f8e18ff */
[----:B------:R-:W-:Y:S01]  /*1bf0*/  @!P3 MOV R2, 0x4000 ;  /* 0x000040000002b802 */ /* 0x000fe20000000f00 */
[----:B--2-4-:R-:W-:Y:S10]  /*1c00*/  @P0 BRA `(.L_x_27) ;  /* 0x00000000000c0947 */ /* 0x014ff40003800000 */
[----:B------:R-:W-:-:S04]  /*1c10*/  SHF.L.U32 R3, R12, 0x1f, RZ ;  /* 0x0000001f0c037819 */ /* 0x000fc800000006ff */
[----:B------:R-:W2:Y:S02]  /*1c20*/  SYNCS.PHASECHK.TRANS64.TRYWAIT P0, [UR33+0x68], R3 ;  /* 0x00006803ff0075a7 */ /* 0x000ea40008001121 */
[----:B--2---:R-:W-:Y:S05]  /*1c30*/  @!P0 BRA `(.L_x_28) ;  /* 0x0000005000f08947 */ /* 0x004fea0003800000 */
.L_x_27:
[----:B------:R2:W-:Y:S01]  /*1c40*/  @!P3 SYNCS.ARRIVE.TRANS64 RZ, [UR33], R2 ;  /* 0x00000002ffffb9a7 */ /* 0x0005e20008000021 */
[----:B------:R-:W-:-:S04]  /*1c50*/  ULOP3.LUT UR5, UR26, 0x2, URZ, 0xfc, !UPT ;  /* 0x000000021a057892 */ /* 0x000fc8000f8efcff */
[----:B------:R-:W-:-:S09]  /*1c60*/  UISETP.NE.AND UP0, UPT, UR5, 0x2, UPT ;  /* 0x000000020500788c */ /* 0x000fd2000bf05270 */
[----:B------:R-:W-:Y:S05]  /*1c70*/  BRA.U UP0, `(.L_x_29) ;  /* 0x0000000100047547 */ /* 0x000fea000b800000 */
[----:B------:R-:W-:Y:S05]  /*1c80*/  BPT.TRAP 0x1 ;  /* 0x000000040000795c */ /* 0x000fea0000300000 */
.L_x_29:
[----:B------:R-:W-:Y:S04]  /*1c90*/  BSSY.RECONVERGENT B0, `(.L_x_30) ;  /* 0x0000003000007945 */ /* 0x000fe80003800200 */
[----:B------:R-:W-:Y:S05]  /*1ca0*/  @P2 BRA `(.L_x_31) ;  /* 0x0000000000042947 */ /* 0x000fea0003800000 */
[----:B------:R-:W-:Y:S05]  /*1cb0*/  BPT.TRAP 0x1 ;  /* 0x000000040000795c */ /* 0x000fea0000300000 */
.L_x_31:
[----:B------:R-:W-:Y:S05]  /*1cc0*/  BSYNC.RECONVERGENT B0 ;  /* 0x0000000000007941 */ /* 0x000fea0003800200 */
.L_x_30:
[----:B------:R-:W-:Y:S02]  /*1cd0*/  UIADD3 UR5, UPT, UPT, UR4, 0x1, URZ ;  /* 0x0000000104057890 */ /* 0x000fe4000fffe0ff */
[----:B------:R-:W-:Y:S02]  /*1ce0*/  USHF.L.U32 UR4, UR4, 0xd, URZ ;  /* 0x0000000d04047899 */ /* 0x000fe400080006ff */
[----:B------:R-:W-:Y:S02]  /*1cf0*/  UISETP.NE.AND UP0, UPT, UR5, 0xd, UPT ;  /* 0x0000000d0500788c */ /* 0x000fe4000bf05270 */
[----:B------:R-:W-:Y:S02]  /*1d00*/  USHF.L.U32 UR34, UR7, 0x7, URZ ;  /* 0x0000000707227899 */ /* 0x000fe400080006ff */
[----:B------:R-:W-:Y:S02]  /*1d10*/  USEL UR9, URZ, 0x1, UP0 ;  /* 0x00000001ff097887 */ /* 0x000fe40008000000 */
[----:B------:R-:W-:-:S02]  /*1d20*/  USEL UR5, UR5, URZ, UP0 ;  /* 0x000000ff05057287 */ /* 0x000fc40008000000 */
[----:B------:R-:W-:Y:S02]  /*1d30*/  UIADD3 UR14, UP0, UPT, UR30, 0x180, URZ ;  /* 0x000001801e0e7890 */ /* 0x000fe4000ff1e0ff */
[----:B------:R-:W-:Y:S01]  /*1d40*/  ULEA UR8, UR5, UR6, 0x3 ;  /* 0x0000000605087291 */ /* 0x000fe2000f8e18ff */
[----:B------:R-:W-:Y:S01]  /*1d50*/  LOP3.LUT R12, R12, UR9, RZ, 0x3c, !PT ;  /* 0x000000090c0c7c12 */ /* 0x000fe2000f8e3cff */
[----:B------:R-:W-:Y:S02]  /*1d60*/  UIADD3 UR7, UPT, UPT, UR7, 0x1, URZ ;  /* 0x0000000107077890 */ /* 0x000fe4000fffe0ff */
[----:B------:R-:W-:Y:S01]  /*1d70*/  UIADD3 UR16, UP1, UPT, UR30, 0x80, URZ ;  /* 0x000000801e107890 */ /* 0x000fe2000ff3e0ff */
[----:B-1----:R-:W-:Y:S01]  /*1d80*/  SHF.L.U32 R0, R12, 0x1f, RZ ;  /* 0x0000001f0c007819 */ /* 0x002fe200000006ff */
[----:B------:R-:W-:Y:S02]  /*1d90*/  ULOP3.LUT UR32, UR28, UR4, URZ, 0xfc, !UPT ;  /* 0x000000041c207292 */ /* 0x000fe4000f8efcff */
[----:B------:R-:W-:Y:S01]  /*1da0*/  UIADD3.X UR15, UPT, UPT, URZ, UR31, URZ, UP0, !UPT ;  /* 0x0000001fff0f7290 */ /* 0x000fe200087fe4ff */
[----:B------:R3:W4:Y:S01]  /*1db0*/  SYNCS.PHASECHK.TRANS64.TRYWAIT P0, [UR8+0x68], R0 ;  /* 0x00006800ff0075a7 */ /* 0x0007220008001108 */
[----:B------:R-:W-:-:S02]  /*1dc0*/  ULOP3.LUT UR8, UR27, UR4, URZ, 0xfc, !UPT ;  /* 0x000000041b087292 */ /* 0x000fc4000f8efcff */
[----:B------:R-:W-:Y:S02]  /*1dd0*/  UISETP.NE.AND UP0, UPT, UR7, UR25, UPT ;  /* 0x000000190700728c */ /* 0x000fe4000bf05270 */
[----:B------:R-:W-:Y:S02]  /*1de0*/  UIADD3.X UR17, UPT, UPT, URZ, UR31, URZ, UP1, !UPT ;  /* 0x0000001fff117290 */ /* 0x000fe40008ffe4ff */
[----:B------:R-:W-:Y:S02]  /*1df0*/  UIADD3 UR32, UPT, UPT, UR6, 0x2400, UR32 ;  /* 0x0000240006207890 */ /* 0x000fe4000fffe020 */
[----:B------:R-:W-:Y:S02]  /*1e00*/  UPRMT UR13, URZ, 0x5410, UR24 ;  /* 0x00005410ff0d7896 */ /* 0x000fe40008000018 */
[----:B------:R-:W-:Y:S02]  /*1e10*/  UIADD3 UR8, UPT, UPT, UR6, 0x1c400, UR8 ;  /* 0x0001c40006087890 */ /* 0x000fe4000fffe008 */
[----:B------:R-:W-:Y:S01]  /*1e20*/  UPRMT UR4, URZ, 0x5410, UR21 ;  /* 0x00005410ff047896 */ /* 0x000fe20008000015 */
[----:B------:R-:W-:Y:S01]  /*1e30*/  UMOV UR18, 0x0 ;  /* 0x0000000000127882 */ /* 0x000fe20000000000 */
[----:B------:R-:W-:Y:S01]  /*1e40*/  UMOV UR19, 0x10000000 ;  /* 0x1000000000137882 */ /* 0x000fe20000000000 */
[----:B------:R-:W-:Y:S01]  /*1e50*/  UMOV UR12, UR36 ;  /* 0x00000024000c7c82 */ /* 0x000fe20008000000 */
[----:B------:R-:W-:Y:S01]  /*1e60*/  UMOV UR9, UR33 ;  /* 0x0000002100097c82 */ /* 0x000fe20008000000 */
[----:B------:R-:W-:Y:S01]  /*1e70*/  UMOV UR10, UR34 ;  /* 0x00000022000a7c82 */ /* 0x000fe20008000000 */
[----:B------:R1:W-:Y:S03]  /*1e80*/  UTMALDG.3D.MULTICAST [UR32], [UR16], UR13, desc[UR18] ;  /* 0x00001220100073b4 */ /* 0x0003e6000801180d */
[----:B------:R2:W-:Y:S01]  /*1e90*/  UTMALDG.3D.MULTICAST [UR8], [UR14], UR4, desc[UR18] ;  /* 0x000012080e0073b4 */ /* 0x0005e20008011804 */
[----:B-1----:R-:W-:Y:S01]  /*1ea0*/  UMOV UR13, UR25 ;  /* 0x00000019000d7c82 */ /* 0x002fe20008000000 */
[----:B--2---:R-:W-:Y:S01]  /*1eb0*/  UMOV UR4, UR5 ;  /* 0x0000000500047c82 */ /* 0x004fe20008000000 */
[----:B---3--:R-:W-:Y:S05]  /*1ec0*/  BRA.U UP0, `(.L_x_32) ;  /* 0xfffffffd00447547 */ /* 0x008fea000b83ffff */
.L_x_26:
[----:B------:R-:W-:Y:S01]  /*1ed0*/  ULEA UR4, UR5, UR6, 0x3 ;  /* 0x0000000605047291 */ /* 0x000fe2000f8e18ff */
[----:B-1----:R-:W-:Y:S01]  /*1ee0*/  SHF.L.U32 R0, R12, 0x1f, RZ ;  /* 0x0000001f0c007819 */ /* 0x002fe200000006ff */
[----:B------:R-:W-:Y:S01]  /*1ef0*/  @!P1 SYNCS.ARRIVE.TRANS64.A1T0 RZ, [UR6+0xe8], RZ ;  /* 0x0000e8ffffff99a7 */ /* 0x000fe20008100006 */
[----:B------:R-:W-:-:S06]  /*1f00*/  UISETP.GT.AND UP0, UPT, UR43, UR42, UPT ;  /* 0x0000002a2b00728c */ /* 0x000fcc000bf04270 */
[----:B--2-4-:R1:W2:Y:S03]  /*1f10*/  SYNCS.PHASECHK.TRANS64.TRYWAIT P0, [UR4+0x68], R0 ;  /* 0x00006800ff0075a7 */ /* 0x0142a60008001104 */
[----:B------:R-:W-:Y:S05]  /*1f20*/  BRA.U !UP0, `(.L_x_33) ;  /* 0x0000000108c87547 */ /* 0x000fea000b800000 */
[----:B------:R-:W-:Y:S01]  /*1f30*/  UIADD3 UR29, UPT, UPT, UR47, UR13, URZ ;  /* 0x0000000d2f1d7290 */ /* 0x000fe2000fffe0ff */
[----:B------:R-:W-:-:S11]  /*1f40*/  UMOV UR4, UR5 ;  /* 0x0000000500047c82 */ /* 0x000fd60008000000 */
.L_x_39:
[----:B------:R-:W-:Y:S01]  /*1f50*/  ULEA UR17, UR4, UR6, 0x3 ;  /* 0x0000000604117291 */ /* 0x000fe2000f8e18ff */
[----:B--2---:R-:W-:Y:S01]  /*1f60*/  @!P3 MOV R2, 0x4000 ;  /* 0x000040000002b802 */ /* 0x004fe20000000f00 */
[----:B--2-4-:R-:W-:Y:S10]  /*1f70*/  @P0 BRA `(.L_x_34) ;  /* 0x00000000000c0947 */ /* 0x014ff40003800000 */
[----:B------:R-:W-:-:S04]  /*1f80*/  SHF.L.U32 R3, R12, 0x1f, RZ ;  /* 0x0000001f0c037819 */ /* 0x000fc800000006ff */
[----:B------:R-:W2:Y:S02]  /*1f90*/  SYNCS.PHASECHK.TRANS64.TRYWAIT P0, [UR17+0x68], R3 ;  /* 0x00006803ff0075a7 */ /* 0x000ea40008001111 */
[----:B--2---:R-:W-:Y:S05]  /*1fa0*/  @!P0 BRA `(.L_x_35) ;  /* 0x00000050002c8947 */ /* 0x004fea0003800000 */
.L_x_34:
[----:B------:R2:W-:Y:S01]  /*1fb0*/  @!P3 SYNCS.ARRIVE.TRANS64 RZ, [UR17], R2 ;  /* 0x00000002ffffb9a7 */ /* 0x0005e20008000011 */
[----:B------:R-:W-:-:S04]  /*1fc0*/  ULOP3.LUT UR5, UR26, 0x2, URZ, 0xfc, !UPT ;  /* 0x000000021a057892 */ /* 0x000fc8000f8efcff */
[----:B------:R-:W-:-:S09]  /*1fd0*/  UISETP.NE.AND UP0, UPT, UR5, 0x2, UPT ;  /* 0x000000020500788c */ /* 0x000fd2000bf05270 */
[----:B------:R-:W-:Y:S05]  /*1fe0*/  BRA.U UP0, `(.L_x_36) ;  /* 0x0000000100047547 */ /* 0x000fea000b800000 */
[----:B------:R-:W-:Y:S05]  /*1ff0*/  BPT.TRAP 0x1 ;  /* 0x000000040000795c */ /* 0x000fea0000300000 */
.L_x_36:
[----:B------:R-:W-:Y:S04]  /*2000*/  BSSY.RECONVERGENT B0, `(.L_x_37) ;  /* 0x0000003000007945 */ /* 0x000fe80003800200 */
[----:B------:R-:W-:Y:S05]  /*2010*/  @P2 BRA `(.L_x_38) ;  /* 0x0000000000042947 */ /* 0x000fea0003800000 */
[----:B------:R-:W-:Y:S05]  /*2020*/  BPT.TRAP 0x1 ;  /* 0x000000040000795c */ /* 0x000fea0000300000 */
.L_x_38:
[----:B------:R-:W-:Y:S05]  /*2030*/  BSYNC.RECONVERGENT B0 ;  /* 0x0000000000007941 */ /* 0x000fea0003800200 */
.L_x_37:
        /* <DEDUP_REMOVED lines=17> */
[----:B------:R-:W-:Y:S02]  /*2150*/  UIADD3 UR16, UPT, UPT, UR6, 0x2400, UR16 ;  /* 0x0000240006107890 */ /* 0x000fe4000fffe010 */
[----:B------:R-:W-:Y:S02]  /*2160*/  UIADD3.X UR15, UPT, UPT, URZ, UR31, URZ, UP1, !UPT ;  /* 0x0000001fff0f7290 */ /* 0x000fe40008ffe4ff */
        /* <DEDUP_REMOVED lines=8> */
[----:B------:R-:W-:Y:S01]  /*21f0*/  UMOV UR9, UR17 ;  /* 0x0000001100097c82 */ /* 0x000fe20008000000 */
[----:B------:R-:W-:Y:S01]  /*2200*/  UMOV UR10, UR18 ;  /* 0x00000012000a7c82 */ /* 0x000fe20008000000 */
[----:B------:R-:W-:Y:S01]  /*2210*/  UTMALDG.3D.MULTICAST [UR16], [UR14], UR7, desc[UR32] ;  /* 0x000020100e0073b4 */ /* 0x000fe20008011807 */
[----:B------:R1:W-:Y:S02]  /*2220*/  UTMALDG.3D.MULTICAST [UR8], [UR22], UR4, desc[UR32] ;  /* 0x00002008160073b4 */ /* 0x0003e40008011804 */
[----:B-1----:R-:W-:Y:S01]  /*2230*/  UMOV UR4, UR5 ;  /* 0x0000000500047c82 */ /* 0x002fe20008000000 */
[----:B---3--:R-:W-:Y:S05]  /*2240*/  BRA.U UP0, `(.L_x_39) ;  /* 0xfffffffd00407547 */ /* 0x008fea000b83ffff */
.L_x_33:
[C---:B------:R-:W-:Y:S01]  /*2250*/  LEA R3, R11.reuse, UR6, 0x3 ;  /* 0x000000060b037c11 */ /* 0x040fe2000f8e18ff */
[----:B------:R-:W-:Y:S01]  /*2260*/  NOP ;  /* 0x0000000000007918 */ /* 0x000fe20000000000 */
[----:B-1----:R-:W-:Y:S02]  /*2270*/  SHF.L.U32 R0, R10, 0x1f, RZ ;  /* 0x0000001f0a007819 */ /* 0x002fe400000006ff */
[----:B------:R-:W-:Y:S02]  /*2280*/  LEA R4, R11, UR6, 0x4 ;  /* 0x000000060b047c11 */ /* 0x000fe4000f8e20ff */
[----:B--2-4-:R-:W1:Y:S02]  /*2290*/  SYNCS.PHASECHK.TRANS64.TRYWAIT P0, [R3+URZ+0xf0], R0 ;  /* 0x0000f000030075a7 */ /* 0x014e6400080011ff */
[----:B-1----:R-:W-:Y:S05]  /*22a0*/  @!P0 BRA `(.L_x_40) ;  /* 0x0000004c00848947 */ /* 0x002fea0003800000 */
.L_x_115:
[----:B------:R-:W2:Y:S01]  /*22b0*/  LDS.128 R4, [R4+0x180] ;  /* 0x0001800004047984 */ /* 0x000ea20000000c00 */
[----:B------:R-:W-:Y:S01]  /*22c0*/  UISETP.GE.AND UP0, UPT, UR40, 0x1, UPT ;  /* 0x000000012800788c */ /* 0x000fe2000bf06270 */
[----:B------:R-:W-:Y:S01]  /*22d0*/  @!PT LDS RZ, [RZ] ;  /* 0x00000000fffff984 */ /* 0x000fe20000000800 */
[----:B------:R-:W-:Y:S01]  /*22e0*/  @!PT LDS RZ, [RZ] ;  /* 0x00000000fffff984 */ /* 0x000fe20000000800 */
[----:B------:R-:W-:Y:S01]  /*22f0*/  @!PT LDS RZ, [RZ] ;  /* 0x00000000fffff984 */ /* 0x000fe20000000800 */
[----:B------:R-:W-:Y:S01]  /*2300*/  @!PT LDS RZ, [RZ] ;  /* 0x00000000fffff984 */ /* 0x000fe20000000800 */
[----:B------:R3:W-:Y:S06]  /*2310*/  MEMBAR.ALL.CTA ;  /* 0x0000000000007992 */ /* 0x0007ec0000008000 */
[----:B---3--:R-:W3:Y:S01]  /*2320*/  FENCE.VIEW.ASYNC.S ;  /* 0x00000000000073c6 */ /* 0x008ee20000000000 */
[----:B--2---:R-:W-:-:S13]  /*2330*/  LOP3.LUT P0, RZ, R6, 0x1, RZ, 0xc0, !PT ;  /* 0x0000000106ff7812 */ /* 0x004fda000780c0ff */
[----:B---3--:R-:W-:Y:S01]  /*2340*/  VOTEU.ANY UP1, P0 ;  /* 0x0000000000ff7886 */ /* 0x008fe20000020100 */
[----:B------:R-:W-:-:S13]  /*2350*/  PLOP3.LUT P0, PT, PT, PT, UP1, 0x80, 0x8 ;  /* 0x000000000008781c */ /* 0x000fda0003f0f018 */
[----:B-1----:R-:W-:Y:S02]  /*2360*/  @P0 LOP3.LUT R0, R5, 0xffff, RZ, 0xc0, !PT ;  /* 0x0000ffff05000812 */ /* 0x002fe400078ec0ff */
[----:B------:R-:W-:Y:S02]  /*2370*/  @P0 MOV R2, R4 ;  /* 0x0000000400020202 */ /* 0x000fe40000000f00 */
[----:B------:R-:W-:Y:S01]  /*2380*/  @P0 R2UR UR7, R0 ;  /* 0x00000000000702ca */ /* 0x000fe200000e0000 */
[----:B------:R-:W-:Y:S01]  /*2390*/  VIADD R0, R3, 0x100 ;  /* 0x0000010003007836 */ /* 0x000fe20000000000 */
[----:B------:R-:W-:Y:S02]  /*23a0*/  @P0 SHF.R.U32.HI R4, RZ, 0x10, R5 ;  /* 0x00000010ff040819 */ /* 0x000fe40000011605 */
[----:B------:R-:W-:Y:S02]  /*23b0*/  @P0 R2UR UR8, R2 ;  /* 0x00000000020802ca */ /* 0x000fe400000e0000 */
[----:B------:R-:W-:-:S02]  /*23c0*/  PRMT R0, RZ, 0x654, R0 ;  /* 0x00000654ff007816 */ /* 0x000fc40000000000 */
[----:B------:R-:W-:Y:S02]  /*23d0*/  @P0 R2UR UR4, R4 ;  /* 0x00000000040402ca */ /* 0x000fe400000e0000 */
[----:B------:R1:W-:Y:S03]  /*23e0*/  SYNCS.ARRIVE.TRANS64.RED.A1T0 RZ, [R0+URZ], RZ ;  /* 0x000000ff00ff79a7 */ /* 0x0003e600081004ff */
[----:B------:R-:W-:-:S04]  /*23f0*/  @UP1 UMOV UR37, UR7 ;  /* 0x0000000700251c82 */ /* 0x000fc80008000000 */
[----:B------:R-:W-:-:S04]  /*2400*/  @UP1 UMOV UR38, UR8 ;  /* 0x0000000800261c82 */ /* 0x000fc80008000000 */
[----:B------:R-:W-:Y:S01]  /*2410*/  @UP1 UMOV UR36, UR4 ;  /* 0x0000000400241c82 */ /* 0x000fe20008000000 */
[----:B------:R-:W-:Y:S05]  /*2420*/  BRA.U !UP0, `(.L_x_41) ;  /* 0x0000000108d47547 */ /* 0x000fea000b800000 */
[----:B------:R-:W2:Y:S01]  /*2430*/  LDCU.128 UR12, c[0x0][0xb10] ;  /* 0x00016200ff0c77ac */ /* 0x000ea20008000c00 */
[----:B------:R-:W3:Y:S01]  /*2440*/  LDCU UR29, c[0x0][0xb20] ;  /* 0x00016400ff1d77ac */ /* 0x000ee20008000800 */
[----:B------:R-:W4:Y:S01]  /*2450*/  LDCU UR20, c[0x0][0xb0c] ;  /* 0x00016180ff1477ac */ /* 0x000f220008000800 */
[----:B------:R-:W1:Y:S01]  /*2460*/  LDCU.64 UR10, c[0x0][0xb28] ;  /* 0x00016500ff0a77ac */ /* 0x000e620008000a00 */
[----:B------:R-:W-:Y:S02]  /*2470*/  UISETP.NE.AND UP3, UPT, UR40, 0x1, UPT ;  /* 0x000000012800788c */ /* 0x000fe4000bf65270 */
[----:B--2---:R-:W-:Y:S02]  /*2480*/  UIMAD.WIDE.U32 UR16, UR39, UR15, URZ ;  /* 0x0000000f271072a5 */ /* 0x004fe4000f8e00ff */
[----:B------:R-:W-:Y:S02]  /*2490*/  UIMAD.WIDE.U32 UR8, UR41, UR12, URZ ;  /* 0x0000000c290872a5 */ /* 0x000fe4000f8e00ff */
[----:B------:R-:W-:-:S02]  /*24a0*/  UISETP.NE.AND UP0, UPT, UR14, 0x1, UPT ;  /* 0x000000010e00788c */ /* 0x000fc4000bf05270 */
[----:B------:R-:W-:Y:S01]  /*24b0*/  UIMAD.WIDE.U32 UR22, UR37, UR15, URZ ;  /* 0x0000000f251672a5 */ /* 0x000fe2000f8e00ff */
[----:B------:R-:W-:Y:S02]  /*24c0*/  UMOV UR16, UR17 ;  /* 0x0000001100107c82 */ /* 0x000fe40008000000 */
[----:B------:R-:W-:Y:S01]  /*24d0*/  UMOV UR8, UR9 ;  /* 0x0000000900087c82 */ /* 0x000fe20008000000 */
[----:B---3--:R-:W-:Y:S02]  /*24e0*/  USHF.R.U32.HI UR16, URZ, UR29, UR16 ;  /* 0x0000001dff107299 */ /* 0x008fe40008011610 */
[----:B----4-:R-:W-:Y:S02]  /*24f0*/  UISETP.NE.AND UP2, UPT, UR20, 0x1, UPT ;  /* 0x000000011400788c */ /* 0x010fe4000bf45270 */
[----:B------:R-:W-:Y:S02]  /*2500*/  USHF.R.U32.HI UR8, URZ, UR13, UR8 ;  /* 0x0000000dff087299 */ /* 0x000fe40008011608 */
[----:B------:R-:W-:-:S02]  /*2510*/  USEL UR7, UR39, UR16, !UP0 ;  /* 0x0000001027077287 */ /* 0x000fc4000c000000 */
[----:B------:R-:W-:Y:S02]  /*2520*/  USEL UR8, UR41, UR8, !UP2 ;  /* 0x0000000829087287 */ /* 0x000fe4000d000000 */
[----:B-1----:R-:W-:Y:S01]  /*2530*/  UIMAD.WIDE.U32 UR16, UR7, UR10, URZ ;  /* 0x0000000a071072a5 */ /* 0x002fe2000f8e00ff */
[----:B------:R-:W-:Y:S01]  /*2540*/  UMOV UR4, UR23 ;  /* 0x0000001700047c82 */ /* 0x000fe20008000000 */
[----:B------:R-:W-:Y:S02]  /*2550*/  UIMAD.WIDE.U32 UR18, UR38, UR12, URZ ;  /* 0x0000000c261272a5 */ /* 0x000fe4000f8e00ff */
[----:B------:R-:W-:-:S03]  /*2560*/  UIMAD.WIDE.U32 UR22, UR8, UR10, URZ ;  /* 0x0000000a081672a5 */ /* 0x000fc6000f8e00ff */
[----:B------:R-:W-:Y:S01]  /*2570*/  UMOV UR16, UR17 ;  /* 0x0000001100107c82 */ /* 0x000fe20008000000 */
[----:B------:R-:W-:Y:S02]  /*2580*/  USHF.R.U32.HI UR4, URZ, UR29, UR4 ;  /* 0x0000001dff047299 */ /* 0x000fe40008011604 */
[----:B------:R-:W-:Y:S01]  /*2590*/  @UP3 USHF.R.U32.HI UR7, URZ, UR11, UR16 ;  /* 0x0000000bff073299 */ /* 0x000fe20008011610 */
[----:B------:R-:W-:Y:S01]  /*25a0*/  UMOV UR18, UR19 ;  /* 0x0000001300127c82 */ /* 0x000fe20008000000 */
[----:B------:R-:W-:Y:S01]  /*25b0*/  UMOV UR22, UR23 ;  /* 0x0000001700167c82 */ /* 0x000fe20008000000 */
[----:B------:R-:W-:Y:S02]  /*25c0*/  USHF.R.U32.HI UR13, URZ, UR13, UR18 ;  /* 0x0000000dff0d7299 */ /* 0x000fe40008011612 */
[----:B------:R-:W-:Y:S02]  /*25d0*/  USEL UR4, UR37, UR4, !UP0 ;  /* 0x0000000425047287 */ /* 0x000fe4000c000000 */
[----:B------:R-:W-:-:S02]  /*25e0*/  @UP3 USHF.R.U32.HI UR8, URZ, UR11, UR22 ;  /* 0x0000000bff083299 */ /* 0x000fc40008011616 */
[----:B------:R-:W-:Y:S02]  /*25f0*/  UIMAD UR9, UR40, UR7, URZ ;  /* 0x00000007280972a4 */ /* 0x000fe4000f8e02ff */
[----:B------:R-:W-:Y:S02]  /*2600*/  USEL UR7, UR38, UR13, !UP2 ;  /* 0x0000000d26077287 */ /* 0x000fe4000d000000 */
[----:B------:R-:W-:Y:S02]  /*2610*/  UIMAD UR12, UR40, UR8, URZ ;  /* 0x00000008280c72a4 */ /* 0x000fe4000f8e02ff */
[----:B------:R-:W-:Y:S02]  /*2620*/  UISETP.GE.AND UP0, UPT, UR4, UR9, UPT ;  /* 0x000000090400728c */ /* 0x000fe4000bf06270 */
[----:B------:R-:W-:Y:S02]  /*2630*/  UIMAD.WIDE.U32 UR16, UR4, UR10, URZ ;  /* 0x0000000a041072a5 */ /* 0x000fe4000f8e00ff */
[----:B------:R-:W-:-:S02]  /*2640*/  UISETP.GE.OR UP0, UPT, UR7, UR12, UP0 ;  /* 0x0000000c0700728c */ /* 0x000fc40008706670 */
        /* <DEDUP_REMOVED lines=19> */
.L_x_41:
[----:B------:R-:W2:Y:S02]  /*2780*/  LDCU UR4, c[0x0][0xb30] ;  /* 0x00016600ff0477ac */ /* 0x000ea40008000800 */
[----:B--2---:R-:W-:-:S09]  /*2790*/  UISETP.NE.AND UP0, UPT, UR4, 0x1, UPT ;  /* 0x000000010400788c */ /* 0x004fd2000bf05270 */
[----:B------:R-:W-:Y:S05]  /*27a0*/  BRA.U UP0, `(.L_x_42) ;  /* 0x0000000100447547 */ /* 0x000fea000b800000 */
        /* <DEDUP_REMOVED lines=17> */
.L_x_42:
[----:B------:R-:W-:Y:S01]  /*28c0*/  VIADD R11, R11, 0x1 ;  /* 0x000000010b0b7836 */ /* 0x000fe20000000000 */
[----:B------:R-:W-:Y:S01]  /*28d0*/  PLOP3.LUT P1, PT, PT, PT, PT, 0x80, 0x8 ;  /* 0x000000000008781c */ /* 0x000fe20003f2f070 */
[----:B------:R-:W-:Y:S02]  /*28e0*/  UIADD3 UR46, UPT, UPT, UR38, UR57, URZ ;  /* 0x00000039262e7290 */ /* 0x000fe4000fffe0ff */
[----:B------:R-:W-:Y:S01]  /*28f0*/  UIADD3 UR45, UPT, UPT, UR37, UR60, URZ ;  /* 0x0000003c252d7290 */ /* 0x000fe2000fffe0ff */
[----:B------:R-:W-:-:S04]  /*2900*/  ISETP.NE.AND P0, PT, R11, 0x2, PT ;  /* 0x000000020b00780c */ /* 0x000fc80003f05270 */
[----:B-1----:R-:W-:Y:S02]  /*2910*/  SEL R0, RZ, 0x1, P0 ;  /* 0x00000001ff007807 */ /* 0x002fe40000000000 */
[----:B------:R-:W-:Y:S02]  /*2920*/  SEL R11, R11, RZ, P0 ;  /* 0x000000ff0b0b7207 */ /* 0x000fe40000000000 */
[----:B------:R-:W-:Y:S01]  /*2930*/  LOP3.LUT R10, R10, R0, RZ, 0x3c, !PT ;  /* 0x000000000a0a7212 */ /* 0x000fe200078e3cff */
[----:B------:R-:W-:Y:S06]  /*2940*/  BRA.U UP1, `(.L_x_43) ;  /* 0xfffffff101307547 */ /* 0x000fec000b83ffff */
[----:B------:R-:W-:Y:S01]  /*2950*/  UIADD3 UR7, UPT, UPT, UR6, 0x68, URZ ;  /* 0x0000006806077890 */ /* 0x000fe2000fffe0ff */
[----:B------:R-:W-:-:S03]  /*2960*/  SHF.L.U32 R2, R12, 0x1f, RZ ;  /* 0x0000001f0c027819 */ /* 0x000fc600000006ff */
[----:B------:R-:W-:-:S09]  /*2970*/  ULEA UR4, UR5, UR7, 0x3 ;  /* 0x0000000705047291 */ /* 0x000fd2000f8e18ff */
[----:B------:R-:W1:Y:S02]  /*2980*/  SYNCS.PHASECHK.TRANS64.TRYWAIT P0, [UR4], R2 ;  /* 0x00000002ff0075a7 */ /* 0x000e640008001104 */
[----:B-1----:R-:W-:Y:S05]  /*2990*/  @!P0 BRA `(.L_x_44) ;  /* 0x0000004400dc8947 */ /* 0x002fea0003800000 */
.L_x_117:
[----:B------:R-:W-:-:S04]  /*29a0*/  UIADD3 UR4, UPT, UPT, UR5, 0x1, URZ ;  /* 0x0000000105047890 */ /* 0x000fc8000fffe0ff */
[----:B------:R-:W-:-:S04]  /*29b0*/  UISETP.NE.AND UP0, UPT, UR4, 0xd, UPT ;  /* 0x0000000d0400788c */ /* 0x000fc8000bf05270 */
[----:B------:R-:W-:Y:S02]  /*29c0*/  USEL UR6, URZ, 0x1, UP0 ;  /* 0x00000001ff067887 */ /* 0x000fe40008000000 */
[----:B------:R-:W-:-:S04]  /*29d0*/  USEL UR4, UR4, URZ, UP0 ;  /* 0x000000ff04047287 */ /* 0x000fc80008000000 */
[----:B------:R-:W-:Y:S01]  /*29e0*/  ULEA UR5, UR4, UR7, 0x3 ;  /* 0x0000000704057291 */ /* 0x000fe2000f8e18ff */
[----:B-1----:R-:W-:-:S04]  /*29f0*/  LOP3.LUT R2, R12, UR6, RZ, 0x3c, !PT ;  /* 0x000000060c027c12 */ /* 0x002fc8000f8e3cff */
[----:B------:R-:W-:-:S04]  /*2a00*/  SHF.L.U32 R3, R2, 0x1f, RZ ;  /* 0x0000001f02037819 */ /* 0x000fc800000006ff */
[----:B------:R-:W1:Y:S02]  /*2a10*/  SYNCS.PHASECHK.TRANS64.TRYWAIT P0, [UR5], R3 ;  /* 0x00000003ff0075a7 */ /* 0x000e640008001105 */
[----:B-1----:R-:W-:Y:S05]  /*2a20*/  @!P0 BRA `(.L_x_45) ;  /* 0x0000004400d08947 */ /* 0x002fea0003800000 */
.L_x_119:
[----:B------:R-:W-:-:S04]  /*2a30*/  UIADD3 UR4, UPT, UPT, UR4, 0x1, URZ ;  /* 0x0000000104047890 */ /* 0x000fc8000fffe0ff */
[----:B------:R-:W-:-:S04]  /*2a40*/  UISETP.NE.AND UP0, UPT, UR4, 0xd, UPT ;  /* 0x0000000d0400788c */ /* 0x000fc8000bf05270 */
[----:B------:R-:W-:Y:S02]  /*2a50*/  USEL UR6, URZ, 0x1, UP0 ;  /* 0x00000001ff067887 */ /* 0x000fe40008000000 */
[----:B------:R-:W-:-:S04]  /*2a60*/  USEL UR4, UR4, URZ, UP0 ;  /* 0x000000ff04047287 */ /* 0x000fc80008000000 */
[----:B------:R-:W-:Y:S01]  /*2a70*/  ULEA UR5, UR4, UR7, 0x3 ;  /* 0x0000000704057291 */ /* 0x000fe2000f8e18ff */
[----:B------:R-:W-:-:S04]  /*2a80*/  LOP3.LUT R2, R2, UR6, RZ, 0x3c, !PT ;  /* 0x0000000602027c12 */ /* 0x000fc8000f8e3cff */
[----:B-1----:R-:W-:-:S04]  /*2a90*/  SHF.L.U32 R3, R2, 0x1f, RZ ;  /* 0x0000001f02037819 */ /* 0x002fc800000006ff */
[----:B------:R-:W1:Y:S02]  /*2aa0*/  SYNCS.PHASECHK.TRANS64.TRYWAIT P0, [UR5], R3 ;  /* 0x00000003ff0075a7 */ /* 0x000e640008001105 */
[----:B-1----:R-:W-:Y:S05]  /*2ab0*/  @!P0 BRA `(.L_x_46) ;  /* 0x0000004400c48947 */ /* 0x002fea0003800000 */
.L_x_121:
        /* <DEDUP_REMOVED lines=9> */
.L_x_123:
        /* <DEDUP_REMOVED lines=9> */
.L_x_125:
        /* <DEDUP_REMOVED lines=9> */
.L_x_127:
        /* <DEDUP_REMOVED lines=9> */
.L_x_129:
        /* <DEDUP_REMOVED lines=9> */
.L_x_131:
        /* <DEDUP_REMOVED lines=9> */
.L_x_133:
        /* <DEDUP_REMOVED lines=9> */
.L_x_135:
        /* <DEDUP_REMOVED lines=9> */
.L_x_137:
        /* <DEDUP_REMOVED lines=9> */
.L_x_139:
[----:B------:R-:W-:-:S04]  /*2fd0*/  UIADD3 UR4, UPT, UPT, UR4, 0x1, URZ ;  /* 0x0000000104047890 */ /* 0x000fc8000fffe0ff */
[----:B------:R-:W-:-:S04]  /*2fe0*/  UISETP.NE.AND UP0, UPT, UR4, 0xd, UPT ;  /* 0x0000000d0400788c */ /* 0x000fc8000bf05270 */
[----:B------:R-:W-:Y:S02]  /*2ff0*/  USEL UR5, URZ, 0x1, UP0 ;  /* 0x00000001ff057887 */ /* 0x000fe40008000000 */
[----:B------:R-:W-:-:S04]  /*3000*/  USEL UR4, UR4, URZ, UP0 ;  /* 0x000000ff04047287 */ /* 0x000fc80008000000 */
[----:B------:R-:W-:Y:S01]  /*3010*/  ULEA UR4, UR4, UR7, 0x3 ;  /* 0x0000000704047291 */ /* 0x000fe2000f8e18ff */
[----:B------:R-:W-:-:S04]  /*3020*/  LOP3.LUT R2, R2, UR5, RZ, 0x3c, !PT ;  /* 0x0000000502027c12 */ /* 0x000fc8000f8e3cff */
[----:B------:R-:W-:Y:S01]  /*3030*/  SHF.L.U32 R2, R2, 0x1f, RZ ;  /* 0x0000001f02027819 */ /* 0x000fe200000006ff */
[----:B-1----:R-:W-:-:S07]  /*3040*/  IMAD.U32 R0, RZ, RZ, UR4 ;  /* 0x00000004ff007e24 */ /* 0x002fce000f8e00ff */
.L_x_56:
[----:B-1----:R1:W2:Y:S02]  /*3050*/  SYNCS.PHASECHK.TRANS64.TRYWAIT P0, [R0+URZ], R2 ;  /* 0x00000002000075a7 */ /* 0x0022a400080011ff */
[----:B--2---:R-:W-:Y:S05]  /*3060*/  @!P0 NANOSLEEP.SYNCS 0x989680 ;  /* 0x009896800000895d */ /* 0x004fea0003900000 */
[----:B------:R-:W2:Y:S02]  /*3070*/  @!P0 SYNCS.PHASECHK.TRANS64 P0, [R0+URZ], R2 ;  /* 0x00000002000085a7 */ /* 0x000ea400080010ff */
[----:B--2---:R-:W-:Y:S05]  /*3080*/  @P0 EXIT ;  /* 0x000000000000094d */ /* 0x004fea0003800000 */
[----:B------:R-:W-:Y:S05]  /*3090*/  BRA `(.L_x_56) ;  /* 0xfffffffc00ec7947 */ /* 0x000fea000383ffff */
.L_x_23:
[----:B------:R-:W-:-:S04]  /*30a0*/  UISETP.NE.AND UP0, UPT, UR48, URZ, UPT ;  /* 0x000000ff3000728c */ /* 0x000fc8000bf05270 */
[----:B------:R-:W-:-:S09]  /*30b0*/  UISETP.NE.OR UP0, UPT, UR22, 0x1, UP0 ;  /* 0x000000011600788c */ /* 0x000fd20008705670 */
[----:B------:R-:W-:Y:S05]  /*30c0*/  BRA.U UP0, `(.L_x_57) ;  /* 0x0000000500487547 */ /* 0x000fea000b800000 */
[----:B------:R-:W-:Y:S01]  /*30d0*/  ISETP.GE.U32.AND P2, PT, R0, 0x4, PT ;  /* 0x000000040000780c */ /* 0x000fe20003f46070 */
[----:B------:R-:W-:Y:S01]  /*30e0*/  IMAD.MOV.U32 R12, RZ, RZ, 0x1 ;  /* 0x00000001ff0c7424 */ /* 0x000fe200078e00ff */
[----:B------:R-:W-:Y:S02]  /*30f0*/  CS2R R10, SRZ ;  /* 0x00000000000a7805 */ /* 0x000fe4000001ff00 */
[----:B------:R-:W-:Y:S01]  /*3100*/  CS2R R8, SRZ ;  /* 0x0000000000087805 */ /* 0x000fe2000001ff00 */
[----:B------:R-:W-:Y:S01]  /*3110*/  UMOV UR6, 0x400 ;  /* 0x0000040000067882 */ /* 0x000fe20000000000 */
[----:B------:R-:W-:Y:S01]  /*3120*/  UMOV UR5, URZ ;  /* 0x000000ff00057c82 */ /* 0x000fe20008000000 */
[----:B------:R-:W-:-:S12]  /*3130*/  ULEA UR6, UR48, UR6, 0x18 ;  /* 0x0000000630067291 */ /* 0x000fd8000f8ec0ff */
.L_x_61:
[----:B------:R-:W-:Y:S02]  /*3140*/  LEA R2, R8, UR6, 0x3 ;  /* 0x0000000608027c11 */ /* 0x000fe4000f8e18ff */
[----:B------:R-:W-:-:S03]  /*3150*/  SHF.L.U32 R4, R9, 0x1f, RZ ;  /* 0x0000001f09047819 */ /* 0x000fc600000006ff */
[----:B------:R-:W-:Y:S01]  /*3160*/  VIADD R5, R2, 0x160 ;  /* 0x0000016002057836 */ /* 0x000fe20000000000 */
[----:B------:R-:W2:Y:S02]  /*3170*/  SYNCS.PHASECHK.TRANS64.TRYWAIT P0, [R2+URZ+0x150], R4 ;  /* 0x00015004020075a7 */ /* 0x000ea400080011ff */
[----:B--2---:R-:W-:Y:S05]  /*3180*/  @!P0 BRA `(.L_x_58) ;  /* 0x0000004400008947 */ /* 0x004fea0003800000 */
.L_x_140:
[----:B------:R-:W-:Y:S01]  /*3190*/  ULEA UR4, UR5, UR6, 0x3 ;  /* 0x0000000605047291 */ /* 0x000fe2000f8e18ff */
[----:B--2---:R-:W-:Y:S01]  /*31a0*/  PRMT R2, RZ, 0x654, R5 ;  /* 0x00000654ff027816 */ /* 0x004fe20000000005 */
[----:B------:R-:W-:Y:S01]  /*31b0*/  @!P2 IMAD.MOV.U32 R4, RZ, RZ, 0x10 ;  /* 0x00000010ff04a424 */ /* 0x000fe200078e00ff */
[----:B------:R-:W-:Y:S01]  /*31c0*/  SHF.L.U32 R5, R12, 0x1f, RZ ;  /* 0x0000001f0c057819 */ /* 0x000fe200000006ff */
[----:B------:R-:W-:Y:S01]  /*31d0*/  UIADD3 UR7, UPT, UPT, UR4, 0xf0, URZ ;  /* 0x000000f004077890 */ /* 0x000fe2000fffe0ff */
[----:B------:R2:W-:Y:S05]  /*31e0*/  SYNCS.ARRIVE.TRANS64.RED.A1T0 RZ, [R2+URZ], RZ ;  /* 0x000000ff02ff79a7 */ /* 0x0005ea00081004ff */
[----:B------:R-:W-:Y:S01]  /*31f0*/  IMAD.U32 R6, RZ, RZ, UR7 ;  /* 0x00000007ff067e24 */ /* 0x000fe2000f8e00ff */
[----:B------:R-:W3:Y:S04]  /*3200*/  SYNCS.PHASECHK.TRANS64.TRYWAIT P0, [UR4+0x100], R5 ;  /* 0x00010005ff0075a7 */ /* 0x000ee80008001104 */
[----:B------:R-:W-:Y:S01]  /*3210*/  PRMT R6, R0, 0x654, R6 ;  /* 0x0000065400067816 */ /* 0x000fe20000000006 */
[----:B--23--:R-:W-:Y:S06]  /*3220*/  @!P0 BRA `(.L_x_59) ;  /* 0x0000004000ec8947 */ /* 0x00cfec0003800000 */
.L_x_142:
[----:B------:R-:W-:Y:S01]  /*3230*/  ULEA UR8, UR5, UR6, 0x4 ;  /* 0x0000000605087291 */ /* 0x000fe2000f8e20ff */
[----:B------:R-:W-:Y:S01]  /*3240*/  SEL R3, R6, R3, !P2 ;  /* 0x0000000306037207 */ /* 0x000fe20005000000 */
[----:B------:R-:W-:Y:S01]  /*3250*/  UIADD3 UR9, UPT, UPT, UR4, 0xf0, URZ ;  /* 0x000000f004097890 */ /* 0x000fe2000fffe0ff */
[----:B--2---:R-:W-:Y:S01]  /*3260*/  LEA R2, R11, UR6, 0x3 ;  /* 0x000000060b027c11 */ /* 0x004fe2000f8e18ff */
[----:B------:R-:W-:Y:S01]  /*3270*/  UIADD3 UR8, UPT, UPT, UR8, 0x180, URZ ;  /* 0x0000018008087890 */ /* 0x000fe2000fffe0ff */
[----:B------:R2:W-:Y:S01]  /*3280*/  @!P2 SYNCS.ARRIVE.TRANS64.RED RZ, [R3+URZ], R4 ;  /* 0x0000000403ffa9a7 */ /* 0x0005e200080004ff */
[----:B------:R-:W-:Y:S01]  /*3290*/  UIADD3 UR4, UPT, UPT, UR5, 0x1, URZ ;  /* 0x0000000105047890 */ /* 0x000fe2000fffe0ff */
[----:B------:R-:W-:-:S03]  /*32a0*/  VIADD R8, R8, 0x1 ;  /* 0x0000000108087836 */ /* 0x000fc60000000000 */
[----:B------:R-:W-:Y:S02]  /*32b0*/  UISETP.NE.AND UP0, UPT, UR4, 0x2, UPT ;  /* 0x000000020400788c */ /* 0x000fe4000bf05270 */
[----:B------:R-:W-:Y:S01]  /*32c0*/  ISETP.NE.AND P0, PT, R8, 0x2, PT ;  /* 0x000000020800780c */ /* 0x000fe20003f05270 */
[----:B------:R-:W-:Y:S06]  /*32d0*/  UGETNEXTWORKID.BROADCAST [UR8], [UR9] ;  /* 0x00000000080073ca */ /* 0x000fec0008000100 */
[----:B------:R-:W-:Y:S02]  /*32e0*/  USEL UR7, URZ, 0x1, UP0 ;  /* 0x00000001ff077887 */ /* 0x000fe40008000000 */
[----:B------:R-:W-:-:S04]  /*32f0*/  USEL UR5, UR4, URZ, UP0 ;  /* 0x000000ff04057287 */ /* 0x000fc80008000000 */
[----:B------:R-:W-:Y:S02]  /*3300*/  LOP3.LUT R12, R12, UR7, RZ, 0x3c, !PT ;  /* 0x000000070c0c7c12 */ /* 0x000fe4000f8e3cff */
[----:B--2---:R-:W-:-:S04]  /*3310*/  SHF.L.U32 R4, R10, 0x1f, RZ ;  /* 0x0000001f0a047819 */ /* 0x004fc800000006ff */
[----:B------:R-:W2:Y:S02]  /*3320*/  SYNCS.PHASECHK.TRANS64.TRYWAIT P1, [R2+URZ+0xf0], R4 ;  /* 0x0000f004020075a7 */ /* 0x000ea400080211ff */
[----:B--2---:R-:W-:Y:S05]  /*3330*/  @!P1 BRA `(.L_x_60) ;  /* 0x0000004000c09947 */ /* 0x004fea0003800000 */
.L_x_143:
[C---:B--2---:R-:W-:Y:S01]  /*3340*/  LEA R4, R11.reuse, UR6, 0x4 ;  /* 0x000000060b047c11 */ /* 0x044fe2000f8e20ff */
[----:B------:R-:W-:Y:S01]  /*3350*/  VIADD R2, R2, 0x100 ;  /* 0x0000010002027836 */ /* 0x000fe20000000000 */
[----:B------:R-:W-:Y:S01]  /*3360*/  SEL R8, R8, RZ, P0 ;  /* 0x000000ff08087207 */ /* 0x000fe20000000000 */
[----:B------:R-:W-:-:S03]  /*3370*/  VIADD R11, R11, 0x1 ;  /* 0x000000010b0b7836 */ /* 0x000fc60000000000 */
[----:B------:R-:W2:Y:S01]  /*3380*/  LDS.128 R4, [R4+0x180] ;  /* 0x0001800004047984 */ /* 0x000ea20000000c00 */
[----:B------:R-:W-:Y:S02]  /*3390*/  PRMT R2, RZ, 0x654, R2 ;  /* 0x00000654ff027816 */ /* 0x000fe40000000002 */
[C---:B------:R-:W-:Y:S01]  /*33a0*/  ISETP.NE.AND P1, PT, R11.reuse, 0x2, PT ;  /* 0x000000020b00780c */ /* 0x040fe20003f25270 */
[----:B------:R-:W-:Y:S01]  /*33b0*/  @!PT LDS RZ, [RZ] ;  /* 0x00000000fffff984 */ /* 0x000fe20000000800 */
[----:B------:R-:W-:Y:S01]  /*33c0*/  @!PT LDS RZ, [RZ] ;  /* 0x00000000fffff984 */ /* 0x000fe20000000800 */
[----:B------:R-:W-:Y:S01]  /*33d0*/  @!PT LDS RZ, [RZ] ;  /* 0x00000000fffff984 */ /* 0x000fe20000000800 */
[----:B------:R-:W-:Y:S01]  /*33e0*/  @!PT LDS RZ, [RZ] ;  /* 0x00000000fffff984 */ /* 0x000fe20000000800 */
[----:B------:R3:W-:Y:S06]  /*33f0*/  MEMBAR.ALL.CTA ;  /* 0x0000000000007992 */ /* 0x0007ec0000008000 */
[----:B---3--:R-:W3:Y:S01]  /*3400*/  FENCE.VIEW.ASYNC.S ;  /* 0x00000000000073c6 */ /* 0x008ee20000000000 */
[----:B------:R-:W-:Y:S01]  /*3410*/  SEL R11, R11, RZ, P1 ;  /* 0x000000ff0b0b7207 */ /* 0x000fe20000800000 */
[----:B---3--:R3:W-:Y:S01]  /*3420*/  SYNCS.ARRIVE.TRANS64.RED.A1T0 RZ, [R2+URZ], RZ ;  /* 0x000000ff02ff79a7 */ /* 0x0087e200081004ff */
[----:B--2---:R-:W-:-:S02]  /*3430*/  LOP3.LUT P3, RZ, R6, 0x1, RZ, 0xc0, !PT ;  /* 0x0000000106ff7812 */ /* 0x004fc4000786c0ff */
[----:B------:R-:W-:-:S04]  /*3440*/  SEL R4, RZ, 0x1, P1 ;  /* 0x00000001ff047807 */ /* 0x000fc80000800000 */
[----:B------:R-:W-:Y:S02]  /*3450*/  LOP3.LUT R10, R10, R4, RZ, 0x3c, !PT ;  /* 0x000000040a0a7212 */ /* 0x000fe400078e3cff */
[----:B---3--:R-:W-:-:S04]  /*3460*/  SEL R2, RZ, 0x1, P0 ;  /* 0x00000001ff027807 */ /* 0x008fc80000000000 */
[----:B------:R-:W-:Y:S01]  /*3470*/  LOP3.LUT R9, R9, R2, RZ, 0x3c, !PT ;  /* 0x0000000209097212 */ /* 0x000fe200078e3cff */
[----:B------:R-:W-:Y:S06]  /*3480*/  @P3 BRA `(.L_x_61) ;  /* 0xfffffffc002c3947 */ /* 0x000fec000383ffff */
[----:B------:R-:W-:Y:S01]  /*3490*/  ULEA UR4, UR5, UR6, 0x3 ;  /* 0x0000000605047291 */ /* 0x000fe2000f8e18ff */
[----:B------:R-:W-:-:S08]  /*34a0*/  SHF.L.U32 R2, R12, 0x1f, RZ ;  /* 0x0000001f0c027819 */ /* 0x000fd000000006ff */
[----:B------:R-:W2:Y:S02]  /*34b0*/  SYNCS.PHASECHK.TRANS64 P0, [UR4+0x100], R2 ;  /* 0x00010002ff0075a7 */ /* 0x000ea40008001004 */
[----:B--2---:R-:W-:Y:S05]  /*34c0*/  @P0 BRA `(.L_x_62) ;  /* 0x0000000000080947 */ /* 0x004fea0003800000 */
[----:B------:R-:W2:Y:S02]  /*34d0*/  SYNCS.PHASECHK.TRANS64.TRYWAIT P0, [UR4+0x100], R2 ;  /* 0x00010002ff0075a7 */ /* 0x000ea40008001104 */
[----:B--2---:R-:W-:Y:S05]  /*34e0*/  @!P0 BRA `(.L_x_63) ;  /* 0x0000004000688947 */ /* 0x004fea0003800000 */
.L_x_62:
[----:B------:R-:W-:-:S04]  /*34f0*/  UIADD3 UR7, UPT, UPT, UR5, 0x1, URZ ;  /* 0x0000000105077890 */ /* 0x000fc8000fffe0ff */
[----:B------:R-:W-:-:S04]  /*3500*/  UISETP.NE.AND UP0, UPT, UR7, 0x2, UPT ;  /* 0x000000020700788c */ /* 0x000fc8000bf05270 */
[----:B------:R-:W-:Y:S02]  /*3510*/  USEL UR8, URZ, 0x1, UP0 ;  /* 0x00000001ff087887 */ /* 0x000fe40008000000 */
[----:B------:R-:W-:-:S04]  /*3520*/  USEL UR7, UR7, URZ, UP0 ;  /* 0x000000ff07077287 */ /* 0x000fc80008000000 */
[----:B------:R-:W-:Y:S01]  /*3530*/  ULEA UR7, UR7, UR6, 0x3 ;  /* 0x0000000607077291 */ /* 0x000fe2000f8e18ff */
[----:B--2---:R-:W-:-:S04]  /*3540*/  LOP3.LUT R2, R12, UR8, RZ, 0x3c, !PT ;  /* 0x000000080c027c12 */ /* 0x004fc8000f8e3cff */
[----:B------:R-:W-:-:S04]  /*3550*/  SHF.L.U32 R0, R2, 0x1f, RZ ;  /* 0x0000001f02007819 */ /* 0x000fc800000006ff */
[----:B------:R-:W2:Y:S02]  /*3560*/  SYNCS.PHASECHK.TRANS64 P0, [UR7+0x100], R0 ;  /* 0x00010000ff0075a7 */ /* 0x000ea40008001007 */
[----:B-12---:R-:W-:Y:S05]  /*3570*/  @P0 EXIT ;  /* 0x000000000000094d */ /* 0x006fea0003800000 */
[----:B------:R-:W-:Y:S02]  /*3580*/  SHF.L.U32 R2, R2, 0x1f, RZ ;  /* 0x0000001f02027819 */ /* 0x000fe400000006ff */
[----:B------:R-:W-:-:S07]  /*3590*/  MOV R0, UR7 ;  /* 0x0000000700007c02 */ /* 0x000fce0008000f00 */
.L_x_64:
[----:B-1----:R1:W2:Y:S02]  /*35a0*/  SYNCS.PHASECHK.TRANS64.TRYWAIT P0, [R0+URZ+0x100], R2 ;  /* 0x00010002000075a7 */ /* 0x0022a400080011ff */
[----:B--2---:R-:W-:Y:S05]  /*35b0*/  @!P0 NANOSLEEP.SYNCS 0x989680 ;  /* 0x009896800000895d */ /* 0x004fea0003900000 */
[----:B------:R-:W2:Y:S02]  /*35c0*/  @!P0 SYNCS.PHASECHK.TRANS64 P0, [R0+URZ+0x100], R2 ;  /* 0x00010002000085a7 */ /* 0x000ea400080010ff */
[----:B--2---:R-:W-:Y:S05]  /*35d0*/  @P0 EXIT ;  /* 0x000000000000094d */ /* 0x004fea0003800000 */
[----:B------:R-:W-:Y:S05]  /*35e0*/  BRA `(.L_x_64) ;  /* 0xfffffffc00ec7947 */ /* 0x000fea000383ffff */
.L_x_57:
[----:B------:R-:W-:Y:S05]  /*35f0*/  BRA.U UP4, `(.L_x_65) ;  /* 0x0000000d04d47547 */ /* 0x000fea000b800000 */
[----:B------:R-:W-:Y:S01]  /*3600*/  UMOV UR4, 0x40 ;  /* 0x0000004000047882 */ /* 0x000fe20000000000 */
[----:B------:R-:W-:Y:S01]  /*3610*/  NOP ;  /* 0x0000000000007918 */ /* 0x000fe20000000000 */
[----:B------:R-:W-:Y:S01]  /*3620*/  ULEA UR5, UR48, UR4, 0x18 ;  /* 0x0000000430057291 */ /* 0x000fe2000f8ec0ff */
[----:B------:R-:W-:Y:S02]  /*3630*/  UMOV UR6, 0x400 ;  /* 0x0000040000067882 */ /* 0x000fe40000000000 */
[----:B------:R-:W-:-:S06]  /*3640*/  ULEA UR6, UR48, UR6, 0x18 ;  /* 0x0000000630067291 */ /* 0x000fcc000f8ec0ff */
[----:B------:R-:W2:Y:S02]  /*3650*/  LDS.U8 R0, [UR5+0x1c] ;  /* 0x00001c05ff007984 */ /* 0x000ea40008000000 */
[----:B--2---:R-:W-:-:S13]  /*3660*/  ISETP.NE.AND P0, PT, R0, RZ, PT ;  /* 0x000000ff0000720c */ /* 0x004fda0003f05270 */
[----:B------:R-:W-:Y:S05]  /*3670*/  @P0 BRA `(.L_x_66) ;  /* 0x0000000000580947 */ /* 0x000fea0003800000 */
[----:B------:R-:W-:-:S13]  /*3680*/  ELECT P0, URZ, PT ;  /* 0x0000000000ff782f */ /* 0x000fda0003800000 */
[----:B------:R-:W-:Y:S05]  /*3690*/  @!P0 BRA `(.L_x_67) ;  /* 0x0000000000608947 */ /* 0x000fea0003800000 */
[----:B------:R-:W-:Y:S01]  /*36a0*/  UMOV UR4, 0x10 ;  /* 0x0000001000047882 */ /* 0x000fe20000000000 */
[----:B------:R-:W-:Y:S01]  /*36b0*/  HFMA2 R0, -RZ, RZ, 0, 5.9604644775390625e-08 ;  /* 0x00000001ff007431 */ /* 0x000fe200000001ff */
[----:B------:R-:W-:-:S03]  /*36c0*/  MOV R3, 0xffff ;  /* 0x0000ffff00037802 */ /* 0x000fc60000000f00 */
[----:B------:R-:W-:Y:S04]  /*36d0*/  DEPBAR.LE SB2, 0x36 ;  /* 0x0000ad800000791a */ /* 0x000fe80000000000 */
[----:B------:R-:W2:Y:S02]  /*36e0*/  UTCATOMSWS.FIND_AND_SET.ALIGN UP0, UR4, UR4 ;  /* 0x00000004000475e3 */ /* 0x000ea40008000800 */
[----:B--2---:R-:W-:Y:S01]  /*36f0*/  MOV R4, UR4 ;  /* 0x0000000400047c02 */ /* 0x004fe20008000f00 */
[----:B------:R-:W-:Y:S06]  /*3700*/  BRA.U UP0, `(.L_x_68) ;  /* 0x0000000100187547 */ /* 0x000fec000b800000 */
.L_x_69:
[----:B------:R-:W-:Y:S05]  /*3710*/  NANOSLEEP 0x64 ;  /* 0x000000640000795d */ /* 0x000fea0003800000 */
[----:B------:R-:W-:-:S05]  /*3720*/  UMOV UR4, 0x10 ;  /* 0x0000001000047882 */ /* 0x000fca0000000000 */
[----:B------:R-:W-:Y:S04]  /*3730*/  DEPBAR.LE SB2, 0x36 ;  /* 0x0000ad800000791a */ /* 0x000fe80000000000 */
[----:B------:R-:W2:Y:S02]  /*3740*/  UTCATOMSWS.FIND_AND_SET.ALIGN UP0, UR4, UR4 ;  /* 0x00000004000475e3 */ /* 0x000ea40008000800 */
[----:B--2---:R-:W-:Y:S01]  /*3750*/  MOV R4, UR4 ;  /* 0x0000000400047c02 */ /* 0x004fe20008000f00 */
[----:B------:R-:W-:Y:S05]  /*3760*/  BRA.U !UP0, `(.L_x_69) ;  /* 0xfffffffd08e87547 */ /* 0x000fea000b83ffff */
.L_x_68:
[-C--:B------:R-:W-:Y:S02]  /*3770*/  SHF.L.U32 R3, R3, R4.reuse, RZ ;  /* 0x0000000403037219 */ /* 0x080fe400000006ff */
[----:B------:R-:W-:Y:S01]  /*3780*/  SHF.L.U32 R0, R0, R4, RZ ;  /* 0x0000000400007219 */ /* 0x000fe200000006ff */
[----:B------:R-:W-:Y:S02]  /*3790*/  IMAD.SHL.U32 R4, R4, 0x20, RZ ;  /* 0x0000002004047824 */ /* 0x000fe400078e00ff */
[----:B------:R2:W-:Y:S04]  /*37a0*/  ATOMS.OR RZ, [UR5+0x14], R3 ;  /* 0x00001403ffff798c */ /* 0x0005e8000b000005 */
[----:B------:R2:W-:Y:S04]  /*37b0*/  ATOMS.OR RZ, [UR5+0x18], R0 ;  /* 0x00001800ffff798c */ /* 0x0005e8000b000005 */
[----:B------:R2:W-:Y:S01]  /*37c0*/  STS [UR6+0x1a0], R4 ;  /* 0x0001a004ff007988 */ /* 0x0005e20008000806 */
[----:B------:R-:W-:Y:S05]  /*37d0*/  BRA `(.L_x_67) ;  /* 0x0000000000107947 */ /* 0x000fea0003800000 */
.L_x_66:
[----:B------:R-:W-:Y:S02]  /*37e0*/  MOV R0, 0xffffffff ;  /* 0xffffffff00007802 */ /* 0x000fe40000000f00 */
[----:B------:R-:W-:-:S03]  /*37f0*/  MOV R4, 0x3820 ;  /* 0x0000382000047802 */ /* 0x000fc60000000f00 */
[----:B------:R2:W-:Y:S04]  /*3800*/  STS [UR6+0x1a0], R0 ;  /* 0x0001a000ff007988 */ /* 0x0005e80008000806 */
[----:B-12--5:R-:W-:Y:S05]  /*3810*/  CALL.REL.NOINC `($__internal_1_$__cuda_sm10x_tcgen05_guardrail_trap_phase_invalid_during_alloc) ;  /* 0x0000004000e87944 */ /* 0x026fea0003c00000 */
.L_x_67:
[----:B------:R-:W-:Y:S05]  /*3820*/  WARPSYNC.ALL ;  /* 0x0000000000007948 */ /* 0x000fea0003800000 */
[----:B------:R-:W3:Y:S01]  /*3830*/  S2UR UR4, SR_CgaCtaId ;  /* 0x00000000000479c3 */ /* 0x000ee20000008800 */
[----:B------:R-:W-:Y:S01]  /*3840*/  UMOV UR26, 0x400 ;  /* 0x00000400001a7882 */ /* 0x000fe20000000000 */
[----:B------:R-:W-:-:S06]  /*3850*/  NOP ;  /* 0x0000000000007918 */ /* 0x000fcc0000000000 */
[----:B------:R-:W-:Y:S06]  /*3860*/  BAR.ARV 0x6, 0xa0 ;  /* 0x0182800000007b1d */ /* 0x000fec0000002000 */
[----:B------:R-:W4:Y:S01]  /*3870*/  LDCU UR5, c[0x0][0x38c] ;  /* 0x00007180ff0577ac */ /* 0x000f220008000800 */
[----:B------:R-:W-:Y:S01]  /*3880*/  LOP3.LUT R2, R2, 0xffff, RZ, 0xc0, !PT ;  /* 0x0000ffff02027812 */ /* 0x000fe200078ec0ff */
[----:B------:R-:W-:Y:S01]  /*3890*/  IMAD.MOV.U32 R11, RZ, RZ, 0x1 ;  /* 0x00000001ff0b7424 */ /* 0x000fe200078e00ff */
[----:B------:R-:W-:Y:S01]  /*38a0*/  CS2R R8, SRZ ;  /* 0x0000000000087805 */ /* 0x000fe2000001ff00 */
[----:B------:R-:W1:Y:S01]  /*38b0*/  LDCU UR7, c[0x0][0x38c] ;  /* 0x00007180ff0777ac */ /* 0x000e620008000800 */
[----:B------:R-:W-:Y:S01]  /*38c0*/  R2UR UR27, R2 ;  /* 0x00000000021b72ca */ /* 0x000fe200000e0000 */
[----:B------:R-:W-:Y:S01]  /*38d0*/  IMAD.MOV.U32 R10, RZ, RZ, RZ ;  /* 0x000000ffff0a7224 */ /* 0x000fe200078e00ff */
[----:B------:R-:W-:Y:S01]  /*38e0*/  UMOV UR30, URZ ;  /* 0x000000ff001e7c82 */ /* 0x000fe20008000000 */
[----:B------:R-:W-:Y:S01]  /*38f0*/  UMOV UR24, URZ ;  /* 0x000000ff00187c82 */ /* 0x000fe20008000000 */
[----:B---3--:R-:W-:Y:S01]  /*3900*/  ULEA UR26, UR4, UR26, 0x18 ;  /* 0x0000001a041a7291 */ /* 0x008fe2000f8ec0ff */
[----:B------:R-:W-:Y:S01]  /*3910*/  UMOV UR38, 0x0 ;  /* 0x0000000000267882 */ /* 0x000fe20000000000 */
[----:B------:R-:W-:-:S02]  /*3920*/  UMOV UR39, 0x4100010 ;  /* 0x0410001000277882 */ /* 0x000fc40000000000 */
[----:B------:R-:W-:Y:S02]  /*3930*/  UIADD3 UR4, UPT, UPT, UR26, 0x2400, URZ ;  /* 0x000024001a047890 */ /* 0x000fe4000fffe0ff */
[----:B------:R-:W-:Y:S02]  /*3940*/  UIADD3 UR6, UPT, UPT, UR26, 0x1c400, URZ ;  /* 0x0001c4001a067890 */ /* 0x000fe4000fffe0ff */
[----:B----4-:R-:W-:Y:S01]  /*3950*/  UIADD3 UR5, UPT, UPT, UR5, 0x7f, URZ ;  /* 0x0000007f05057890 */ /* 0x010fe2000fffe0ff */
[----:B--2---:R-:W2:Y:S01]  /*3960*/  LDS R0, [UR26+0x1a0] ;  /* 0x0001a01aff007984 */ /* 0x004ea20008000800 */
[----:B-1----:R-:W-:Y:S01]  /*3970*/  UMOV UR36, 0x0 ;  /* 0x0000000000247882 */ /* 0x002fe20000000000 */
[----:B------:R-:W-:Y:S01]  /*3980*/  UMOV UR37, 0x4100010 ;  /* 0x0410001000257882 */ /* 0x000fe20000000000 */
[----:B------:R-:W-:Y:S02]  /*3990*/  USHF.R.S32.HI UR40, URZ, 0x1f, UR5 ;  /* 0x0000001fff287899 */ /* 0x000fe40008011405 */
[----:B------:R-:W-:-:S02]  /*39a0*/  UISETP.GE.AND UP4, UPT, UR7, 0x1, UPT ;  /* 0x000000010700788c */ /* 0x000fc4000bf86270 */
[----:B------:R-:W-:Y:S02]  /*39b0*/  ULEA.HI UR40, UR40, UR5, URZ, 0x7 ;  /* 0x0000000528287291 */ /* 0x000fe4000f8f38ff */
[----:B------:R-:W-:Y:S02]  /*39c0*/  USHF.R.U32.HI UR5, URZ, 0x4, UR4 ;  /* 0x00000004ff057899 */ /* 0x000fe40008011604 */
[----:B------:R-:W-:Y:S02]  /*39d0*/  USHF.R.S32.HI UR40, URZ, 0x7, UR40 ;  /* 0x00000007ff287899 */ /* 0x000fe40008011428 */
[----:B------:R-:W-:Y:S02]  /*39e0*/  USHF.R.U32.HI UR4, URZ, 0x4, UR6 ;  /* 0x00000004ff047899 */ /* 0x000fe40008011606 */
[----:B------:R-:W-:Y:S02]  /*39f0*/  UISETP.LT.AND UP0, UPT, UR40, 0x1, UPT ;  /* 0x000000012800788c */ /* 0x000fe4000bf01270 */
[----:B------:R-:W-:-:S02]  /*3a00*/  ULOP3.LUT UR5, UR5, 0x3fff, URZ, 0xc0, !UPT ;  /* 0x00003fff05057892 */ /* 0x000fc4000f8ec0ff */
[----:B------:R-:W-:Y:S02]  /*3a10*/  ULOP3.LUT UR4, UR4, 0x3fff, URZ, 0xc0, !UPT ;  /* 0x00003fff04047892 */ /* 0x000fe4000f8ec0ff */
[----:B------:R-:W-:Y:S02]  /*3a20*/  USEL UR41, UR40, 0x1, !UP0 ;  /* 0x0000000128297887 */ /* 0x000fe4000c000000 */
[----:B------:R-:W-:Y:S02]  /*3a30*/  ULOP3.LUT UR28, UR5, 0x10000, URZ, 0xfc, !UPT ;  /* 0x00010000051c7892 */ /* 0x000fe4000f8efcff */
[----:B------:R-:W-:Y:S02]  /*3a40*/  ULOP3.LUT UR29, UR4, 0x10000, URZ, 0xfc, !UPT ;  /* 0x00010000041d7892 */ /* 0x000fe4000f8efcff */
[----:B------:R-:W-:Y:S01]  /*3a50*/  UIADD3 UR41, UPT, UPT, -UR41, URZ, URZ ;  /* 0x000000ff29297290 */ /* 0x000fe2000fffe1ff */
[----:B------:R-:W-:Y:S01]  /*3a60*/  UMOV UR34, 0x0 ;  /* 0x0000000000227882 */ /* 0x000fe20000000000 */
[----:B------:R-:W-:Y:S01]  /*3a70*/  UMOV UR35, 0x4100010 ;  /* 0x0410001000237882 */ /* 0x000fe20000000000 */
[----:B------:R-:W-:Y:S01]  /*3a80*/  UMOV UR32, 0x0 ;  /* 0x0000000000207882 */ /* 0x000fe20000000000 */
[----:B------:R-:W-:Y:S01]  /*3a90*/  UMOV UR33, 0x4100010 ;  /* 0x0410001000217882 */ /* 0x000fe20000000000 */
[----:B--2---:R-:W-:-:S15]  /*3aa0*/  R2UR UR42, R0 ;  /* 0x00000000002a72ca */ /* 0x004fde00000e0000 */
.L_x_76:
[----:B------:R-:W-:Y:S02]  /*3ab0*/  LEA R0, R10, UR26, 0x3 ;  /* 0x0000001a0a007c11 */ /* 0x000fe4000f8e18ff */
[----:B------:R-:W-:Y:S02]  /*3ac0*/  SHF.L.U32 R2, R9, 0x1f, RZ ;  /* 0x0000001f09027819 */ /* 0x000fe400000006ff */
[----:B------:R-:W-:Y:S01]  /*3ad0*/  PLOP3.LUT P0, PT, PT, PT, UP4, 0x80, 0x8 ;  /* 0x000000000008781c */ /* 0x000fe20003f0f048 */
[----:B------:R-:W-:Y:S01]  /*3ae0*/  VIADD R3, R0, 0x100 ;  /* 0x0000010000037836 */ /* 0x000fe20000000000 */
[----:B-1----:R-:W1:Y:S02]  /*3af0*/  SYNCS.PHASECHK.TRANS64.TRYWAIT P1, [R0+URZ+0xf0], R2 ;  /* 0x0000f002000075a7 */ /* 0x002e6400080211ff */
[----:B-1-3--:R-:W-:Y:S09]  /*3b00*/  @!P1 BRA `(.L_x_70) ;  /* 0x0000003800f89947 */ /* 0x00aff20003800000 */
.L_x_145:
[----:B------:R-:W-:Y:S01]  /*3b10*/  LEA R4, R10, UR26, 0x4 ;  /* 0x0000001a0a047c11 */ /* 0x000fe2000f8e20ff */
[----:B------:R-:W-:Y:S01]  /*3b20*/  @UP4 ULEA UR4, UR24, UR26, 0x3 ;  /* 0x0000001a18044291 */ /* 0x000fe2000f8e18ff */
[----:B------:R-:W-:Y:S01]  /*3b30*/  PLOP3.LUT P2, PT, PT, PT, PT, 0x80, 0x8 ;  /* 0x000000000008781c */ /* 0x000fe20003f4f070 */
[----:B------:R-:W-:Y:S01]  /*3b40*/  ULEA UR31, UR30, UR26, 0x3 ;  /* 0x0000001a1e1f7291 */ /* 0x000fe2000f8e18ff */
[----:B------:R-:W-:Y:S02]  /*3b50*/  PRMT R3, RZ, 0x654, R3 ;  /* 0x00000654ff037816 */ /* 0x000fe40000000003 */
[----:B------:R-:W2:Y:S01]  /*3b60*/  LDS.128 R4, [R4+0x180] ;  /* 0x0001800004047984 */ /* 0x000ea20000000c00 */
[----:B-1----:R-:W-:Y:S02]  /*3b70*/  @P0 SHF.L.U32 R2, R8, 0x1f, RZ ;  /* 0x0000001f08020819 */ /* 0x002fe400000006ff */
[----:B------:R-:W-:Y:S01]  /*3b80*/  SHF.L.U32 R0, R11, 0x1f, RZ ;  /* 0x0000001f0b007819 */ /* 0x000fe200000006ff */
[----:B------:R-:W-:Y:S01]  /*3b90*/  @!PT LDS RZ, [RZ] ;  /* 0x00000000fffff984 */ /* 0x000fe20000000800 */
[----:B------:R-:W-:Y:S01]  /*3ba0*/  @!PT LDS RZ, [RZ] ;  /* 0x00000000fffff984 */ /* 0x000fe20000000800 */
[----:B------:R-:W-:Y:S01]  /*3bb0*/  @!PT LDS RZ, [RZ] ;  /* 0x00000000fffff984 */ /* 0x000fe20000000800 */
[----:B------:R-:W-:Y:S01]  /*3bc0*/  @!PT LDS RZ, [RZ] ;  /* 0x00000000fffff984 */ /* 0x000fe20000000800 */
[----:B------:R1:W-:Y:S06]  /*3bd0*/  MEMBAR.ALL.CTA ;  /* 0x0000000000007992 */ /* 0x0003ec0000008000 */
[----:B-1----:R-:W1:Y:S02]  /*3be0*/  FENCE.VIEW.ASYNC.S ;  /* 0x00000000000073c6 */ /* 0x002e640000000000 */
[----:B-1----:R1:W-:Y:S01]  /*3bf0*/  SYNCS.ARRIVE.TRANS64.RED.A1T0 RZ, [R3+URZ], RZ ;  /* 0x000000ff03ff79a7 */ /* 0x0023e200081004ff */
[----:B------:R1:W3:Y:S01]  /*3c00*/  @P0 SYNCS.PHASECHK.TRANS64.TRYWAIT P2, [UR4], R2 ;  /* 0x00000002ff0005a7 */ /* 0x0002e20008041104 */
[----:B------:R-:W-:Y:S01]  /*3c10*/  ULEA.HI UR4, UR30, UR30, URZ, 0x1 ;  /* 0x0000001e1e047291 */ /* 0x000fe2000f8f08ff */
[----:B--2---:R-:W-:-:S03]  /*3c20*/  LOP3.LUT P1, RZ, R6, 0x1, RZ, 0xc0, !PT ;  /* 0x0000000106ff7812 */ /* 0x004fc6000782c0ff */
[----:B------:R-:W-:Y:S02]  /*3c30*/  USHF.L.U32 UR11, UR4, 0x5, URZ ;  /* 0x00000005040b7899 */ /* 0x000fe400080006ff */
[----:B------:R-:W-:Y:S02]  /*3c40*/  ULOP3.LUT UR4, UR4, 0xffe, URZ, 0xc0, !UPT ;  /* 0x00000ffe04047892 */ /* 0x000fe4000f8ec0ff */
[----:B------:R-:W-:Y:S02]  /*3c50*/  ULOP3.LUT UR11, UR11, 0xffffffc0, URZ, 0xc0, !UPT ;  /* 0xffffffc00b0b7892 */ /* 0x000fe4000f8ec0ff */
[----:B------:R-:W-:Y:S02]  /*3c60*/  UIADD3 UR4, UPT, UPT, -UR4, UR30, URZ ;  /* 0x0000001e04047290 */ /* 0x000fe4000fffe1ff */
[----:B------:R-:W-:Y:S01]  /*3c70*/  UIADD3 UR11, UPT, UPT, UR42, UR11, URZ ;  /* 0x0000000b2a0b7290 */ /* 0x000fe2000fffe0ff */
[----:B------:R-:W2:Y:S03]  /*3c80*/  SYNCS.PHASECHK.TRANS64.TRYWAIT P0, [UR31+0x130], R0 ;  /* 0x00013000ff0075a7 */ /* 0x000ea6000800111f */
[----:B------:R-:W-:Y:S01]  /*3c90*/  ULEA UR11, UR4, UR11, 0x14 ;  /* 0x0000000b040b7291 */ /* 0x000fe2000f8ea0ff */
[----:B-123--:R-:W-:Y:S11]  /*3ca0*/  @!P0 BRA `(.L_x_71) ;  /* 0x0000003800a48947 */ /* 0x00eff60003800000 */
.L_x_147:
[----:B------:R-:W-:Y:S01]  /*3cb0*/  IADD3 R10, PT, PT, R10, 0x1, RZ ;  /* 0x000000010a0a7810 */ /* 0x000fe20007ffe0ff */
[----:B------:R-:W-:Y:S06]  /*3cc0*/  BRA.U !UP4, `(.L_x_72) ;  /* 0x000000010cc07547 */ /* 0x000fec000b800000 */
[----:B------:R-:W-:Y:S01]  /*3cd0*/  UPLOP3.LUT UP2, UPT, UPT, UPT, UPT, 0x40, 0x4 ;  /* 0x000000000004789c */ /* 0x000fe20003f4e870 */
[----:B------:R-:W-:Y:S01]  /*3ce0*/  UMOV UR23, UR41 ;  /* 0x0000002900177c82 */ /* 0x000fe20008000000 */
[----:B------:R-:W-:Y:S01]  /*3cf0*/  UMOV UR22, UR40 ;  /* 0x0000002800167c82 */ /* 0x000fe20008000000 */
[----:B------:R-:W-:-:S08]  /*3d00*/  UMOV UR10, UR24 ;  /* 0x00000018000a7c82 */ /* 0x000fd00008000000 */
.L_x_75:
[----:B------:R-:W-:Y:S02]  /*3d10*/  UIADD3 UR23, UPT, UPT, UR23, 0x1, URZ ;  /* 0x0000000117177890 */ /* 0x000fe4000fffe0ff */
[----:B--2---:R-:W-:Y:S02]  /*3d20*/  ULEA UR5, UR10, UR26, 0x3 ;  /* 0x0000001a0a057291 */ /* 0x004fe4000f8e18ff */
[----:B------:R-:W-:Y:S01]  /*3d30*/  UISETP.NE.AND UP3, UPT, UR23, URZ, UPT ;  /* 0x000000ff1700728c */ /* 0x000fe2000bf65270 */
[----:B---3--:R-:W-:Y:S10]  /*3d40*/  @P2 BRA `(.L_x_73) ;  /* 0x00000000000c2947 */ /* 0x008ff40003800000 */
[----:B-1----:R-:W-:Y:S04]  /*3d50*/  SHF.L.U32 R2, R8, 0x1f, RZ ;  /* 0x0000001f08027819 */ /* 0x002fe800000006ff */
[----:B------:R-:W1:Y:S02]  /*3d60*/  SYNCS.PHASECHK.TRANS64.TRYWAIT P0, [UR5], R2 ;  /* 0x00000002ff0075a7 */ /* 0x000e640008001105 */
[----:B-1----:R-:W-:Y:S05]  /*3d70*/  @!P0 BRA `(.L_x_74) ;  /* 0x0000003800888947 */ /* 0x002fea0003800000 */
.L_x_73:
[----:B------:R-:W-:Y:S01]  /*3d80*/  UISETP.NE.AND UP0, UPT, UR22, 0x1, UPT ;  /* 0x000000011600788c */ /* 0x000fe2000bf05270 */
[----:B------:R-:W-:Y:S01]  /*3d90*/  PLOP3.LUT P2, PT, PT, PT, PT, 0x80, 0x8 ;  /* 0x000000000008781c */ /* 0x000fe20003f4f070 */
[----:B------:R-:W-:Y:S02]  /*3da0*/  UIADD3 UR4, UPT, UPT, UR10, 0x1, URZ ;  /* 0x000000010a047890 */ /* 0x000fe4000fffe0ff */
[----:B------:R-:W-:Y:S02]  /*3db0*/  UIADD3 UR25, UPT, UPT, UR5, 0x68, URZ ;  /* 0x0000006805197890 */ /* 0x000fe4000fffe0ff */
[----:B------:R-:W-:Y:S01]  /*3dc0*/  UISETP.NE.AND UP1, UPT, UR4, 0xd, UPT ;  /* 0x0000000d0400788c */ /* 0x000fe2000bf25270 */
[----:B------:R-:W-:Y:S01]  /*3dd0*/  PLOP3.LUT P0, PT, PT, PT, UP0, 0x80, 0x8 ;  /* 0x000000000008781c */ /* 0x000fe20003f0f008 */
[----:B------:R-:W-:Y:S02]  /*3de0*/  UIADD3 UR22, UPT, UPT, UR22, -0x1, URZ ;  /* 0xffffffff16167890 */ /* 0x000fe4000fffe0ff */
[----:B------:R-:W-:Y:S02]  /*3df0*/  USEL UR6, URZ, 0x1, UP1 ;  /* 0x00000001ff067887 */ /* 0x000fe40008800000 */
[----:B------:R-:W-:Y:S01]  /*3e00*/  USEL UR24, UR4, URZ, UP1 ;  /* 0x000000ff04187287 */ /* 0x000fe20008800000 */
[----:B------:R-:W-:Y:S01]  /*3e10*/  UMOV UR7, 0x40004040 ;  /* 0x4000404000077882 */ /* 0x000fe20000000000 */
[----:B------:R-:W-:Y:S02]  /*3e20*/  UMOV UR5, 0x40004040 ;  /* 0x4000404000057882 */ /* 0x000fe40000000000 */
[----:B------:R-:W-:Y:S01]  /*3e30*/  @UP0 ULEA UR4, UR24, UR26, 0x3 ;  /* 0x0000001a18040291 */ /* 0x000fe2000f8e18ff */
[----:B------:R-:W-:Y:S01]  /*3e40*/  LOP3.LUT R8, R8, UR6, RZ, 0x3c, !PT ;  /* 0x0000000608087c12 */ /* 0x000fe2000f8e3cff */
[----:B------:R-:W-:Y:S01]  /*3e50*/  ULEA UR6, UR10, UR29, 0x9 ;  /* 0x0000001d0a067291 */ /* 0x000fe2000f8e48ff */
[----:B------:R-:W-:Y:S02]  /*3e60*/  UMOV UR21, 0x40004040 ;  /* 0x4000404000157882 */ /* 0x000fe40000000000 */
[----:B-1----:R-:W-:Y:S01]  /*3e70*/  @P0 SHF.L.U32 R0, R8, 0x1f, RZ ;  /* 0x0000001f08000819 */ /* 0x002fe200000006ff */
[----:B------:R-:W-:Y:S02]  /*3e80*/  UIADD3 UR20, UPT, UPT, UR6, 0x2, URZ ;  /* 0x0000000206147890 */ /* 0x000fe4000fffe0ff */
[----:B------:R-:W-:Y:S01]  /*3e90*/  UIADD3 UR16, UPT, UPT, UR6, 0x4, URZ ;  /* 0x0000000406107890 */ /* 0x000fe2000fffe0ff */
[----:B------:R2:W3:Y:S01]  /*3ea0*/  @P0 SYNCS.PHASECHK.TRANS64.TRYWAIT P2, [UR4], R0 ;  /* 0x00000000ff0005a7 */ /* 0x0004e20008041104 */
[----:B------:R-:W-:Y:S02]  /*3eb0*/  ULEA UR4, UR10, UR28, 0x9 ;  /* 0x0000001c0a047291 */ /* 0x000fe4000f8e48ff */
[----:B------:R-:W-:Y:S02]  /*3ec0*/  UIADD3 UR12, UPT, UPT, UR6, 0x6, URZ ;  /* 0x00000006060c7890 */ /* 0x000fe4000fffe0ff */
[----:B------:R-:W-:Y:S02]  /*3ed0*/  UIADD3 UR18, UPT, UPT, UR4, 0x2, URZ ;  /* 0x0000000204127890 */ /* 0x000fe4000fffe0ff */
[----:B------:R-:W-:Y:S02]  /*3ee0*/  UIADD3 UR14, UPT, UPT, UR4, 0x4, URZ ;  /* 0x00000004040e7890 */ /* 0x000fe4000fffe0ff */
[----:B------:R-:W-:Y:S01]  /*3ef0*/  UIADD3 UR8, UPT, UPT, UR4, 0x6, URZ ;  /* 0x0000000604087890 */ /* 0x000fe2000fffe0ff */
[----:B------:R2:W-:Y:S01]  /*3f00*/  UTCQMMA gdesc[UR4], gdesc[UR6], tmem[UR11], tmem[UR38], idesc[UR39], UP2 ;  /* 0x00ff2606040075ea */ /* 0x0005e2000900030b */
[----:B------:R-:W-:Y:S01]  /*3f10*/  UPLOP3.LUT UP2, UPT, UPT, UPT, UPT, 0x80, 0x8 ;  /* 0x000000000008789c */ /* 0x000fe20003f4f070 */
[----:B------:R-:W-:Y:S01]  /*3f20*/  UMOV UR19, 0x40004040 ;  /* 0x4000404000137882 */ /* 0x000fe20000000000 */
[----:B------:R-:W-:Y:S01]  /*3f30*/  UMOV UR17, 0x40004040 ;  /* 0x4000404000117882 */ /* 0x000fe20000000000 */
[----:B------:R2:W-:Y:S01]  /*3f40*/  UTCQMMA gdesc[UR18], gdesc[UR20], tmem[UR11], tmem[UR36], idesc[UR37], UPT ;  /* 0x00ff2414120075ea */ /* 0x0005e2000b80030b */
[----:B------:R-:W-:Y:S01]  /*3f50*/  UMOV UR15, 0x40004040 ;  /* 0x40004040000f7882 */ /* 0x000fe20000000000 */
[----:B------:R-:W-:Y:S01]  /*3f60*/  UMOV UR13, 0x40004040 ;  /* 0x40004040000d7882 */ /* 0x000fe20000000000 */
[----:B------:R-:W-:Y:S01]  /*3f70*/  UMOV UR9, 0x40004040 ;  /* 0x4000404000097882 */ /* 0x000fe20000000000 */
[----:B------:R2:W-:Y:S01]  /*3f80*/  UTCQMMA gdesc[UR14], gdesc[UR16], tmem[UR11], tmem[UR34], idesc[UR35], UPT ;  /* 0x00ff22100e0075ea */ /* 0x0005e2000b80030b */
[----:B------:R2:W-:Y:S01]  /*3f90*/  UTCQMMA gdesc[UR8], gdesc[UR12], tmem[UR11], tmem[UR32], idesc[UR33], UPT ;  /* 0x00ff200c080075ea */ /* 0x0005e2000b80030b */
[----:B------:R2:W-:Y:S01]  /*3fa0*/  UTCBAR.MULTICAST [UR25], URZ, UR27 ;  /* 0x000000ff190073e9 */ /* 0x0005e2000800081b */
[----:B------:R-:W-:Y:S01]  /*3fb0*/  UMOV UR10, UR24 ;  /* 0x00000018000a7c82 */ /* 0x000fe20008000000 */
[----:B------:R-:W-:Y:S05]  /*3fc0*/  BRA.U UP3, `(.L_x_75) ;  /* 0xfffffffd03507547 */ /* 0x000fea000b83ffff */
.L_x_72:
[----:B--2---:R-:W-:Y:S01]  /*3fd0*/  UIADD3 UR4, UPT, UPT, UR30, 0x1, URZ ;  /* 0x000000011e047890 */ /* 0x004fe2000fffe0ff */
[C---:B------:R-:W-:Y:S01]  /*3fe0*/  ISETP.NE.AND P0, PT, R10.reuse, 0x2, PT ;  /* 0x000000020a00780c */ /* 0x040fe20003f05270 */
[----:B------:R-:W-:Y:S02]  /*3ff0*/  UIADD3 UR5, UPT, UPT, UR31, 0x110, URZ ;  /* 0x000001101f057890 */ /* 0x000fe4000fffe0ff */
[----:B------:R-:W-:Y:S01]  /*4000*/  UISETP.NE.AND UP0, UPT, UR4, 0x4, UPT ;  /* 0x000000040400788c */ /* 0x000fe2000bf05270 */
[----:B-1----:R-:W-:Y:S02]  /*4010*/  SEL R0, RZ, 0x1, P0 ;  /* 0x00000001ff007807 */ /* 0x002fe40000000000 */
[----:B------:R-:W-:Y:S01]  /*4020*/  SEL R10, R10, RZ, P0 ;  /* 0x000000ff0a0a7207 */ /* 0x000fe20000000000 */
[----:B------:R-:W-:Y:S01]  /*4030*/  USEL UR6, URZ, 0x1, UP0 ;  /* 0x00000001ff067887 */ /* 0x000fe20008000000 */
[----:B------:R-:W-:Y:S01]  /*4040*/  LOP3.LUT R9, R9, R0, RZ, 0x3c, !PT ;  /* 0x0000000009097212 */ /* 0x000fe200078e3cff */
[----:B------:R-:W-:Y:S01]  /*4050*/  USEL UR30, UR4, URZ, UP0 ;  /* 0x000000ff041e7287 */ /* 0x000fe20008000000 */
[----:B------:R1:W-:Y:S03]  /*4060*/  UTCBAR [UR5], URZ ;  /* 0x000000ff050073e9 */ /* 0x0003e600080000ff */
[----:B------:R-:W-:Y:S01]  /*4070*/  LOP3.LUT R11, R11, UR6, RZ, 0x3c, !PT ;  /* 0x000000060b0b7c12 */ /* 0x000fe2000f8e3cff */
[----:B------:R-:W-:Y:S07]  /*4080*/  @P1 BRA `(.L_x_76) ;  /* 0xfffffff800881947 */ /* 0x000fee000383ffff */
[----:B------:R-:W2:Y:S01]  /*4090*/  S2UR UR8, SR_CgaCtaId ;  /* 0x00000000000879c3 */ /* 0x000ea20000008800 */
[----:B------:R-:W-:Y:S01]  /*40a0*/  ELECT P0, URZ, PT ;  /* 0x0000000000ff782f */ /* 0x000fe20003800000 */
[----:B------:R-:W-:Y:S01]  /*40b0*/  IMAD.MOV.U32 R0, RZ, RZ, 0x1 ;  /* 0x00000001ff007424 */ /* 0x000fe200078e00ff */
[----:B------:R-:W-:Y:S01]  /*40c0*/  UIADD3 UR26, UPT, UPT, UR26, 0x130, URZ ;  /* 0x000001301a1a7890 */ /* 0x000fe2000fffe0ff */
[----:B------:R-:W-:Y:S01]  /*40d0*/  SHF.L.U32 R2, R11, 0x1f, RZ ;  /* 0x0000001f0b027819 */ /* 0x000fe200000006ff */
[----:B------:R-:W-:-:S03]  /*40e0*/  UMOV UR4, 0x40 ;  /* 0x0000004000047882 */ /* 0x000fc60000000000 */
[----:B------:R-:W-:Y:S01]  /*40f0*/  UVIRTCOUNT.DEALLOC.SMPOOL 0x80 ;  /* 0x000000800000784c */ /* 0x000fe20000000000 */
[----:B--2---:R-:W-:Y:S02]  /*4100*/  ULEA UR8, UR8, UR4, 0x18 ;  /* 0x0000000408087291 */ /* 0x004fe4000f8ec0ff */
[----:B------:R-:W-:-:S07]  /*4110*/  ULEA UR4, UR30, UR26, 0x3 ;  /* 0x0000001a1e047291 */ /* 0x000fce000f8e18ff */
[----:B------:R2:W-:Y:S02]  /*4120*/  @P0 STS.U8 [UR8+0x1c], R0 ;  /* 0x00001c00ff000988 */ /* 0x0005e40008000008 */
[----:B------:R-:W4:Y:S02]  /*4130*/  SYNCS.PHASECHK.TRANS64.TRYWAIT P0, [UR4], R2 ;  /* 0x00000002ff0075a7 */ /* 0x000f240008001104 */
[----:B--2-4-:R-:W-:Y:S05]  /*4140*/  @!P0 BRA `(.L_x_77) ;  /* 0x0000003400ac8947 */ /* 0x014fea0003800000 */
.L_x_150:
[----:B------:R-:W-:-:S04]  /*4150*/  UIADD3 UR4, UPT, UPT, UR30, 0x1, URZ ;  /* 0x000000011e047890 */ /* 0x000fc8000fffe0ff */
[----:B------:R-:W-:-:S04]  /*4160*/  UISETP.NE.AND UP0, UPT, UR4, 0x4, UPT ;  /* 0x000000040400788c */ /* 0x000fc8000bf05270 */
[----:B------:R-:W-:Y:S02]  /*4170*/  USEL UR6, URZ, 0x1, UP0 ;  /* 0x00000001ff067887 */ /* 0x000fe40008000000 */
[----:B------:R-:W-:-:S04]  /*4180*/  USEL UR4, UR4, URZ, UP0 ;  /* 0x000000ff04047287 */ /* 0x000fc80008000000 */
[----:B-1----:R-:W-:Y:S01]  /*4190*/  ULEA UR5, UR4, UR26, 0x3 ;  /* 0x0000001a04057291 */ /* 0x002fe2000f8e18ff */
[----:B--2---:R-:W-:-:S04]  /*41a0*/  LOP3.LUT R2, R11, UR6, RZ, 0x3c, !PT ;  /* 0x000000060b027c12 */ /* 0x004fc8000f8e3cff */
[----:B------:R-:W-:-:S04]  /*41b0*/  SHF.L.U32 R3, R2, 0x1f, RZ ;  /* 0x0000001f02037819 */ /* 0x000fc800000006ff */
[----:B------:R-:W1:Y:S02]  /*41c0*/  SYNCS.PHASECHK.TRANS64.TRYWAIT P0, [UR5], R3 ;  /* 0x00000003ff0075a7 */ /* 0x000e640008001105 */
[----:B-1----:R-:W-:Y:S05]  /*41d0*/  @!P0 BRA `(.L_x_78) ;  /* 0x0000003400a08947 */ /* 0x002fea0003800000 */
.L_x_152:
        /* <DEDUP_REMOVED lines=9> */
.L_x_154:
[----:B------:R-:W-:-:S04]  /*4270*/  UIADD3 UR4, UPT, UPT, UR4, 0x1, URZ ;  /* 0x0000000104047890 */ /* 0x000fc8000fffe0ff */
[----:B------:R-:W-:-:S04]  /*4280*/  UISETP.NE.AND UP0, UPT, UR4, 0x4, UPT ;  /* 0x000000040400788c */ /* 0x000fc8000bf05270 */
[----:B------:R-:W-:Y:S02]  /*4290*/  USEL UR5, URZ, 0x1, UP0 ;  /* 0x00000001ff057887 */ /* 0x000fe40008000000 */
[----:B------:R-:W-:-:S04]  /*42a0*/  USEL UR4, UR4, URZ, UP0 ;  /* 0x000000ff04047287 */ /* 0x000fc80008000000 */
[----:B------:R-:W-:Y:S01]  /*42b0*/  ULEA UR4, UR4, UR26, 0x3 ;  /* 0x0000001a04047291 */ /* 0x000fe2000f8e18ff */
[----:B------:R-:W-:-:S04]  /*42c0*/  LOP3.LUT R2, R2, UR5, RZ, 0x3c, !PT ;  /* 0x0000000502027c12 */ /* 0x000fc8000f8e3cff */
[----:B------:R-:W-:-:S04]  /*42d0*/  SHF.L.U32 R2, R2, 0x1f, RZ ;  /* 0x0000001f02027819 */ /* 0x000fc800000006ff */
[----:B------:R-:W2:Y:S02]  /*42e0*/  SYNCS.PHASECHK.TRANS64.TRYWAIT P0, [UR4], R2 ;  /* 0x00000002ff0075a7 */ /* 0x000ea40008001104 */
[----:B--2---:R-:W-:Y:S05]  /*42f0*/  @!P0 BRA `(.L_x_80) ;  /* 0x0000003400888947 */ /* 0x004fea0003800000 */
.L_x_156:
[----:B------:R-:W-:Y:S01]  /*4300*/  NOP ;  /* 0x0000000000007918 */ /* 0x000fe20000000000 */
[----:B-1----:R-:W1:Y:S01]  /*4310*/  LDS R0, [UR8+0x14] ;  /* 0x00001408ff007984 */ /* 0x002e620008000800 */
[----:B------:R-:W-:Y:S01]  /*4320*/  ULOP3.LUT UR4, UR42, 0xffff, URZ, 0xc0, !UPT ;  /* 0x0000ffff2a047892 */ /* 0x000fe2000f8ec0ff */
[----:B------:R-:W-:Y:S01]  /*4330*/  UMOV UR5, 0xffff ;  /* 0x0000ffff00057882 */ /* 0x000fe20000000000 */
[----:B------:R-:W-:Y:S02]  /*4340*/  UMOV UR6, 0x1 ;  /* 0x0000000100067882 */ /* 0x000fe40000000000 */
[----:B------:R-:W-:-:S04]  /*4350*/  USHF.R.U32.HI UR4, URZ, 0x5, UR4 ;  /* 0x00000005ff047899 */ /* 0x000fc80008011604 */
[----:B------:R-:W-:Y:S02]  /*4360*/  USHF.L.U32 UR5, UR5, UR4, URZ ;  /* 0x0000000405057299 */ /* 0x000fe400080006ff */
[----:B------:R-:W-:-:S04]  /*4370*/  USHF.L.U32 UR4, UR6, UR4, URZ ;  /* 0x0000000406047299 */ /* 0x000fc800080006ff */
[----:B-1----:R-:W-:-:S04]  /*4380*/  LOP3.LUT R0, R0, UR5, RZ, 0xc0, !PT ;  /* 0x0000000500007c12 */ /* 0x002fc8000f8ec0ff */
[----:B------:R-:W-:-:S13]  /*4390*/  ISETP.NE.AND P0, PT, R0, UR5, PT ;  /* 0x0000000500007c0c */ /* 0x000fda000bf05270 */
[----:B------:R-:W-:Y:S05]  /*43a0*/  @P0 BRA `(.L_x_81) ;  /* 0x0000000000580947 */ /* 0x000fea0003800000 */
[----:B------:R-:W1:Y:S02]  /*43b0*/  LDS R0, [UR8+0x18] ;  /* 0x00001808ff007984 */ /* 0x000e640008000800 */
[----:B-1----:R-:W-:-:S04]  /*43c0*/  LOP3.LUT R0, R0, UR4, RZ, 0xc0, !PT ;  /* 0x0000000400007c12 */ /* 0x002fc8000f8ec0ff */
[----:B------:R-:W-:-:S13]  /*43d0*/  ISETP.NE.AND P0, PT, R0, UR4, PT ;  /* 0x0000000400007c0c */ /* 0x000fda000bf05270 */
[----:B------:R-:W-:Y:S05]  /*43e0*/  @P0 BRA `(.L_x_82) ;  /* 0x00000000003c0947 */ /* 0x000fea0003800000 */
[----:B------:R-:W1:Y:S01]  /*43f0*/  S2R R2, SR_LANEID ;  /* 0x0000000000027919 */ /* 0x000e620000000000 */
[----:B------:R-:W-:-:S06]  /*4400*/  ULOP3.LUT UR5, URZ, UR5, URZ, 0x33, !UPT ;  /* 0x00000005ff057292 */ /* 0x000fcc000f8e33ff */
[----:B------:R-:W-:-:S04]  /*4410*/  IMAD.U32 R0, RZ, RZ, UR5 ;  /* 0x00000005ff007e24 */ /* 0x000fc8000f8e00ff */
[----:B------:R2:W4:Y:S02]  /*4420*/  REDUX UR7, R0 ;  /* 0x00000000000773c4 */ /* 0x0005240000000000 */
[----:B------:R1:W-:Y:S01]  /*4430*/  UTCATOMSWS.AND URZ, UR5 ;  /* 0x0000000500ff79e3 */ /* 0x0003e20008000000 */
[----:B--2---:R-:W-:Y:S01]  /*4440*/  LOP3.LUT R0, RZ, UR4, RZ, 0x33, !PT ;  /* 0x00000004ff007c12 */ /* 0x004fe2000f8e33ff */
[----:B------:R-:W-:Y:S02]  /*4450*/  VOTEU.ANY UR4, UPT, PT ;  /* 0x0000000000047886 */ /* 0x000fe400038e0100 */
[----:B------:R-:W-:Y:S02]  /*4460*/  UFLO.U32 UR4, UR4 ;  /* 0x00000004000472bd */ /* 0x000fe400080e0000 */
[----:B------:R-:W2:Y:S04]  /*4470*/  REDUX UR6, R0 ;  /* 0x00000000000673c4 */ /* 0x000ea80000000000 */
[----:B-1----:R-:W-:-:S02]  /*4480*/  ISETP.EQ.U32.AND P0, PT, R2, UR4, PT ;  /* 0x0000000402007c0c */ /* 0x002fc4000bf02070 */
[----:B----4-:R-:W-:-:S11]  /*4490*/  MOV R2, UR7 ;  /* 0x0000000700027c02 */ /* 0x010fd60008000f00 */
[----:B------:R1:W-:Y:S01]  /*44a0*/  @P0 ATOMS.AND RZ, [UR8+0x14], R2 ;  /* 0x00001402ffff098c */ /* 0x0003e2000a800008 */
[----:B--2---:R-:W-:-:S05]  /*44b0*/  IMAD.U32 R0, RZ, RZ, UR6 ;  /* 0x00000006ff007e24 */ /* 0x004fca000f8e00ff */
[----:B------:R1:W-:Y:S01]  /*44c0*/  @P0 ATOMS.AND RZ, [UR8+0x18], R0 ;  /* 0x00001800ffff098c */ /* 0x0003e2000a800008 */
[----:B------:R-:W-:Y:S05]  /*44d0*/  BRA `(.L_x_83) ;  /* 0x0000000000147947 */ /* 0x000fea0003800000 */
.L_x_82:
[----:B------:R-:W-:Y:S02]  /*44e0*/  MOV R2, 0x4500 ;  /* 0x0000450000027802 */ /* 0x000fe40000000f00 */
[----:B---3-5:R-:W-:Y:S05]  /*44f0*/  CALL.REL.NOINC `($__internal_0_$__cuda_sm10x_tcgen05_guardrail_trap_col_being_dealloced_not_returned_by_alloc) ;  /* 0x0000003400a47944 */ /* 0x028fea0003c00000 */
[----:B------:R-:W-:Y:S05]  /*4500*/  BRA `(.L_x_83) ;  /* 0x0000000000087947 */ /* 0x000fea0003800000 */
.L_x_81:
[----:B------:R-:W-:Y:S02]  /*4510*/  MOV R2, 0x4530 ;  /* 0x0000453000027802 */ /* 0x000fe40000000f00 */
[----:B---3-5:R-:W-:Y:S05]  /*4520*/  CALL.REL.NOINC `($__internal_2_$__cuda_sm10x_tcgen05_guardrail_trap_unallocated_columns_being_dealloced) ;  /* 0x0000003400b07944 */ /* 0x028fea0003c00000 */
.L_x_83:
[----:B------:R-:W-:Y:S01]  /*4530*/  NOP ;  /* 0x0000000000007918 */ /* 0x000fe20000000000 */
[----:B------:R-:W-:Y:S05]  /*4540*/  EXIT ;  /* 0x000000000000794d */ /* 0x000fea0003800000 */
.L_x_65:
[----:B------:R-:W-:-:S09]  /*4550*/  UISETP.NE.OR UP0, UPT, UR22, 0x3, !UP3 ;  /* 0x000000031600788c */ /* 0x000fd2000df05670 */
[----:B------:R-:W-:Y:S05]  /*4560*/  BRA.U UP0, `(.L_x_84) ;  /* 0x0000000d00087547 */ /* 0x000fea000b800000 */
[----:B------:R-:W2:Y:S01]  /*4570*/  LDCU UR26, c[0x0][0x370] ;  /* 0x00006e00ff1a77ac */ /* 0x000ea20008000800 */
[----:B------:R-:W3:Y:S01]  /*4580*/  LDC.64 R16, c[0x0][0x348] ;  /* 0x0000d200ff107b82 */ /* 0x000ee20000000a00 */
[----:B------:R-:W-:Y:S02]  /*4590*/  HFMA2 R13, -RZ, RZ, 0, 0 ;  /* 0x00000000ff0d7431 */ /* 0x000fe400000001ff */
[----:B------:R-:W-:Y:S01]  /*45a0*/  IMAD.MOV.U32 R15, RZ, RZ, 0x1 ;  /* 0x00000001ff0f7424 */ /* 0x000fe200078e00ff */
[----:B------:R-:W2:Y:S01]  /*45b0*/  LDCU.128 UR28, c[0x0][0xb10] ;  /* 0x00016200ff1c77ac */ /* 0x000ea20008000c00 */
[----:B------:R-:W-:Y:S01]  /*45c0*/  IMAD.MOV.U32 R14, RZ, RZ, RZ ;  /* 0x000000ffff0e7224 */ /* 0x000fe200078e00ff */
[----:B------:R-:W-:Y:S01]  /*45d0*/  MOV R12, 0x1000 ;  /* 0x00001000000c7802 */ /* 0x000fe20000000f00 */
[----:B------:R-:W4:Y:S01]  /*45e0*/  LDCU UR25, c[0x0][0x374] ;  /* 0x00006e80ff1977ac */ /* 0x000f220008000800 */
[----:B------:R-:W1:Y:S01]  /*45f0*/  LDC.64 R2, c[0x0][0x888] ;  /* 0x00022200ff027b82 */ /* 0x000e620000000a00 */
[----:B------:R-:W4:Y:S01]  /*4600*/  LDCU UR16, c[0x0][0xb0c] ;  /* 0x00016180ff1077ac */ /* 0x000f220008000800 */
[----:B------:R-:W3:Y:S06]  /*4610*/  LDCU UR35, c[0x0][0xb20] ;  /* 0x00016400ff2377ac */ /* 0x000eec0008000800 */
[----:B------:R-:W1:Y:S01]  /*4620*/  LDC.64 R4, c[0x0][0x890] ;  /* 0x00022400ff047b82 */ /* 0x000e620000000a00 */
[----:B------:R-:W3:Y:S01]  /*4630*/  LDCU UR4, c[0x0][0xb30] ;  /* 0x00016600ff0477ac */ /* 0x000ee20008000800 */
[----:B------:R-:W-:Y:S01]  /*4640*/  UMOV UR17, 0x400 ;  /* 0x0000040000117882 */ /* 0x000fe20000000000 */
[----:B--2---:R-:W-:-:S02]  /*4650*/  UIMAD.WIDE.U32 UR32, UR26, UR28, URZ ;  /* 0x0000001c1a2072a5 */ /* 0x004fc4000f8e00ff */
[----:B----4-:R-:W-:Y:S02]  /*4660*/  UIMAD.WIDE.U32 UR6, UR25, UR31, URZ ;  /* 0x0000001f190672a5 */ /* 0x010fe4000f8e00ff */
[----:B------:R-:W-:Y:S02]  /*4670*/  ULEA UR17, UR48, UR17, 0x18 ;  /* 0x0000001130117291 */ /* 0x000fe4000f8ec0ff */
[----:B------:R-:W-:Y:S02]  /*4680*/  UPLOP3.LUT UP3, UPT, UPT, UPT, UPT, 0x40, 0x4 ;  /* 0x000000000004789c */ /* 0x000fe40003f6e870 */
[----:B------:R-:W-:Y:S01]  /*4690*/  UIADD3 UR5, UPT, UPT, UR17, 0xd0, URZ ;  /* 0x000000d011057890 */ /* 0x000fe2000fffe0ff */
[----:B------:R-:W-:Y:S01]  /*46a0*/  UMOV UR32, UR33 ;  /* 0x0000002100207c82 */ /* 0x000fe20008000000 */
[----:B------:R-:W-:Y:S01]  /*46b0*/  UMOV UR27, UR7 ;  /* 0x00000007001b7c82 */ /* 0x000fe20008000000 */
[----:B------:R-:W-:Y:S02]  /*46c0*/  UISETP.GE.AND UP0, UPT, UR40, 0x1, UPT ;  /* 0x000000012800788c */ /* 0x000fe4000bf06270 */
[----:B------:R-:W-:Y:S01]  /*46d0*/  UISETP.NE.AND UP4, UPT, UR40, 0x1, UPT ;  /* 0x000000012800788c */ /* 0x000fe2000bf85270 */
[----:B------:R-:W2:Y:S01]  /*46e0*/  LDCU.64 UR14, c[0x0][0xb28] ;  /* 0x00016500ff0e77ac */ /* 0x000ea20008000a00 */
[----:B------:R-:W-:-:S02]  /*46f0*/  UISETP.NE.AND UP6, UPT, UR16, 0x1, UPT ;  /* 0x000000011000788c */ /* 0x000fc4000bfc5270 */
[----:B------:R-:W-:Y:S02]  /*4700*/  UISETP.NE.AND UP5, UPT, UR30, 0x1, UPT ;  /* 0x000000011e00788c */ /* 0x000fe4000bfa5270 */
[----:B------:R-:W-:Y:S02]  /*4710*/  UPRMT UR48, UR48, 0x654, UR5 ;  /* 0x0000065430307896 */ /* 0x000fe40008000005 */
[----:B------:R-:W-:Y:S02]  /*4720*/  USHF.R.U32.HI UR32, URZ, UR29, UR32 ;  /* 0x0000001dff207299 */ /* 0x000fe40008011620 */
[----:B---3--:R-:W-:Y:S02]  /*4730*/  USHF.R.U32.HI UR27, URZ, UR35, UR27 ;  /* 0x00000023ff1b7299 */ /* 0x008fe4000801161b */
[----:B------:R-:W-:-:S11]  /*4740*/  UISETP.NE.AND UP2, UPT, UR4, 0x1, UPT ;  /* 0x000000010400788c */ /* 0x000fd6000bf45270 */
.L_x_92:
[C---:B------:R-:W-:Y:S02]  /*4750*/  LEA R7, R14.reuse, UR17, 0x3 ;  /* 0x000000110e077c11 */ /* 0x040fe4000f8e18ff */
[----:B------:R-:W-:Y:S02]  /*4760*/  SHF.L.U32 R0, R13, 0x1f, RZ ;  /* 0x0000001f0d007819 */ /* 0x000fe400000006ff */
[----:B------:R-:W-:Y:S02]  /*4770*/  LEA R8, R14, UR17, 0x4 ;  /* 0x000000110e087c11 */ /* 0x000fe4000f8e20ff */
[----:B---3--:R-:W3:Y:S02]  /*4780*/  SYNCS.PHASECHK.TRANS64.TRYWAIT P0, [R7+URZ+0xf0], R0 ;  /* 0x0000f000070075a7 */ /* 0x008ee400080011ff */
[----:B---3--:R-:W-:Y:S05]  /*4790*/  @!P0 BRA `(.L_x_85) ;  /* 0x0000003000788947 */ /* 0x008fea0003800000 */
.L_x_157:
[----:B------:R-:W4:Y:S01]  /*47a0*/  LDS.128 R8, [R8+0x180] ;  /* 0x0001800008087984 */ /* 0x000f220000000c00 */
[----:B------:R-:W-:Y:S01]  /*47b0*/  UISETP.GE.AND UP0, UPT, UR40, 0x1, UPT ;  /* 0x000000012800788c */ /* 0x000fe2000bf06270 */
[----:B------:R-:W-:Y:S01]  /*47c0*/  @!PT LDS RZ, [RZ] ;  /* 0x00000000fffff984 */ /* 0x000fe20000000800 */
[----:B------:R-:W-:Y:S01]  /*47d0*/  @!PT LDS RZ, [RZ] ;  /* 0x00000000fffff984 */ /* 0x000fe20000000800 */
[----:B------:R-:W-:Y:S01]  /*47e0*/  @!PT LDS RZ, [RZ] ;  /* 0x00000000fffff984 */ /* 0x000fe20000000800 */
[----:B------:R-:W-:Y:S01]  /*47f0*/  @!PT LDS RZ, [RZ] ;  /* 0x00000000fffff984 */ /* 0x000fe20000000800 */
[----:B------:R1:W-:Y:S06]  /*4800*/  MEMBAR.ALL.CTA ;  /* 0x0000000000007992 */ /* 0x0003ec0000008000 */
[----:B-1----:R-:W1:Y:S01]  /*4810*/  FENCE.VIEW.ASYNC.S ;  /* 0x00000000000073c6 */ /* 0x002e620000000000 */
[----:B----4-:R-:W-:Y:S11]  /*4820*/  LOP3.LUT P0, RZ, R10, 0x1, RZ, 0xc0, !PT ;  /* 0x000000010aff7812 */ /* 0x010ff6000780c0ff */
[----:B------:R-:W-:Y:S02]  /*4830*/  @!UPT UIADD3 URZ, UPT, UPT, URZ, URZ, URZ ;  /* 0x000000fffffff290 */ /* 0x000fe4000fffe0ff */
[----:B-1----:R-:W-:Y:S01]  /*4840*/  VOTEU.ANY UP1, P0 ;  /* 0x0000000000ff7886 */ /* 0x002fe20000020100 */
[----:B------:R-:W-:Y:S11]  /*4850*/  PLOP3.LUT P0, PT, PT, PT, UP1, 0x80, 0x8 ;  /* 0x000000000008781c */ /* 0x000ff60003f0f018 */
[----:B------:R-:W-:Y:S02]  /*4860*/  @!UPT UIADD3 URZ, UPT, UPT, URZ, URZ, URZ ;  /* 0x000000fffffff290 */ /* 0x000fe4000fffe0ff */
[----:B---3--:R-:W-:Y:S02]  /*4870*/  @P0 SHF.R.U32.HI R0, RZ, 0x10, R9 ;  /* 0x00000010ff000819 */ /* 0x008fe40000011609 */
[----:B------:R-:W-:Y:S02]  /*4880*/  @P0 MOV R6, R8 ;  /* 0x0000000800060202 */ /* 0x000fe40000000f00 */
[----:B------:R-:W-:Y:S01]  /*4890*/  @P0 R2UR UR4, R0 ;  /* 0x00000000000402ca */ /* 0x000fe200000e0000 */
[----:B------:R-:W-:Y:S01]  /*48a0*/  VIADD R0, R7, 0x100 ;  /* 0x0000010007007836 */ /* 0x000fe20000000000 */
[----:B------:R-:W-:Y:S02]  /*48b0*/  @P0 LOP3.LUT R8, R9, 0xffff, RZ, 0xc0, !PT ;  /* 0x0000ffff09080812 */ /* 0x000fe400078ec0ff */
[----:B------:R-:W-:Y:S02]  /*48c0*/  @P0 R2UR UR6, R6 ;  /* 0x00000000060602ca */ /* 0x000fe400000e0000 */
[----:B------:R-:W-:Y:S02]  /*48d0*/  PRMT R0, RZ, 0x654, R0 ;  /* 0x00000654ff007816 */ /* 0x000fe40000000000 */
[----:B------:R-:W-:Y:S02]  /*48e0*/  @P0 R2UR UR5, R8 ;  /* 0x00000000080502ca */ /* 0x000fe400000e0000 */
[----:B------:R1:W-:Y:S03]  /*48f0*/  SYNCS.ARRIVE.TRANS64.RED.A1T0 RZ, [R0+URZ], RZ ;  /* 0x000000ff00ff79a7 */ /* 0x0003e600081004ff */
[----:B------:R-:W-:Y:S04]  /*4900*/  @UP1 UMOV UR24, UR4 ;  /* 0x0000000400181c82 */ /* 0x000fe80008000000 */
[----:B------:R-:W-:Y:S04]  /*4910*/  @UP1 UMOV UR13, UR6 ;  /* 0x00000006000d1c82 */ /* 0x000fe80008000000 */
[----:B------:R-:W-:Y:S01]  /*4920*/  @UP1 UMOV UR7, UR5 ;  /* 0x0000000500071c82 */ /* 0x000fe20008000000 */
[----:B------:R-:W-:Y:S05]  /*4930*/  BRA.U !UP0, `(.L_x_86) ;  /* 0x0000000108a47547 */ /* 0x000fea000b800000 */
[----:B------:R-:W-:Y:S02]  /*4940*/  UIMAD.WIDE.U32 UR10, UR7, UR31, URZ ;  /* 0x0000001f070a72a5 */ /* 0x000fe4000f8e00ff */
[----:B------:R-:W-:Y:S02]  /*4950*/  UIMAD.WIDE.U32 UR18, UR13, UR28, URZ ;  /* 0x0000001c0d1272a5 */ /* 0x000fe4000f8e00ff */
[----:B------:R-:W-:Y:S02]  /*4960*/  USEL UR4, UR25, UR27, !UP5 ;  /* 0x0000001b19047287 */ /* 0x000fe4000e800000 */
[----:B------:R-:W-:Y:S02]  /*4970*/  USEL UR8, UR26, UR32, !UP6 ;  /* 0x000000201a087287 */ /* 0x000fe4000f000000 */
[----:B--2---:R-:W-:Y:S02]  /*4980*/  UIMAD.WIDE.U32 UR20, UR4, UR14, URZ ;  /* 0x0000000e041472a5 */ /* 0x004fe4000f8e00ff */
[----:B------:R-:W-:Y:S01]  /*4990*/  UIMAD.WIDE.U32 UR22, UR8, UR14, URZ ;  /* 0x0000000e081672a5 */ /* 0x000fe2000f8e00ff */
[----:B------:R-:W-:Y:S02]  /*49a0*/  UMOV UR5, UR11 ;  /* 0x0000000b00057c82 */ /* 0x000fe40008000000 */
[----:B------:R-:W-:Y:S03]  /*49b0*/  USHF.R.U32.HI UR6, URZ, UR35, UR5 ;  /* 0x00000023ff067299 */ /* 0x000fe60008011605 */
[----:B------:R-:W-:Y:S01]  /*49c0*/  UMOV UR5, UR19 ;  /* 0x0000001300057c82 */ /* 0x000fe20008000000 */
[----:B------:R-:W-:Y:S02]  /*49d0*/  USEL UR6, UR7, UR6, !UP5 ;  /* 0x0000000607067287 */ /* 0x000fe4000e800000 */
[----:B------:R-:W-:Y:S02]  /*49e0*/  USHF.R.U32.HI UR9, URZ, UR29, UR5 ;  /* 0x0000001dff097299 */ /* 0x000fe40008011605 */
[----:B------:R-:W-:Y:S01]  /*49f0*/  UIMAD.WIDE.U32 UR10, UR6, UR14, URZ ;  /* 0x0000000e060a72a5 */ /* 0x000fe2000f8e00ff */
[----:B------:R-:W-:Y:S02]  /*4a00*/  UMOV UR5, UR21 ;  /* 0x0000001500057c82 */ /* 0x000fe40008000000 */
[----:B------:R-:W-:Y:S03]  /*4a10*/  @UP4 USHF.R.U32.HI UR4, URZ, UR15, UR5 ;  /* 0x0000000fff044299 */ /* 0x000fe60008011605 */
[----:B------:R-:W-:Y:S01]  /*4a20*/  UMOV UR5, UR23 ;  /* 0x0000001700057c82 */ /* 0x000fe20008000000 */
[----:B------:R-:W-:Y:S02]  /*4a30*/  UIMAD UR4, UR40, UR4, URZ ;  /* 0x00000004280472a4 */ /* 0x000fe4000f8e02ff */
[----:B------:R-:W-:Y:S02]  /*4a40*/  @UP4 USHF.R.U32.HI UR8, URZ, UR15, UR5 ;  /* 0x0000000fff084299 */ /* 0x000fe40008011605 */
[----:B------:R-:W-:Y:S02]  /*4a50*/  USEL UR5, UR13, UR9, !UP6 ;  /* 0x000000090d057287 */ /* 0x000fe4000f000000 */
[----:B------:R-:W-:Y:S02]  /*4a60*/  UIMAD UR9, UR40, UR8, URZ ;  /* 0x00000008280972a4 */ /* 0x000fe4000f8e02ff */
[----:B------:R-:W-:Y:S03]  /*4a70*/  UISETP.GE.AND UP0, UPT, UR6, UR4, UPT ;  /* 0x000000040600728c */ /* 0x000fe6000bf06270 */
[----:B------:R-:W-:Y:S01]  /*4a80*/  UMOV UR4, UR11 ;  /* 0x0000000b00047c82 */ /* 0x000fe20008000000 */
[----:B------:R-:W-:Y:S02]  /*4a90*/  UISETP.GE.OR UP0, UPT, UR5, UR9, UP0 ;  /* 0x000000090500728c */ /* 0x000fe40008706670 */
[----:B------:R-:W-:Y:S02]  /*4aa0*/  USHF.R.U32.HI UR4, URZ, UR15, UR4 ;  /* 0x0000000fff047299 */ /* 0x000fe40008011604 */
[----:B------:R-:W-:Y:S02]  /*4ab0*/  UIMAD.WIDE.U32 UR10, UR5, UR14, URZ ;  /* 0x0000000e050a72a5 */ /* 0x000fe4000f8e00ff */
[----:B------:R-:W-:Y:S04]  /*4ac0*/  USEL UR12, UR6, UR4, !UP4 ;  /* 0x00000004060c7287 */ /* 0x000fe8000e000000 */
[----:B------:R-:W-:Y:S01]  /*4ad0*/  UIADD3 UR9, UPT, UPT, -UR12, URZ, URZ ;  /* 0x000000ff0c097290 */ /* 0x000fe2000fffe1ff */
[----:B------:R-:W-:Y:S02]  /*4ae0*/  @!UP0 UMOV UR4, UR11 ;  /* 0x0000000b00048c82 */ /* 0x000fe40008000000 */
[----:B------:R-:W-:Y:S02]  /*4af0*/  @!UP0 USHF.R.U32.HI UR4, URZ, UR15, UR4 ;  /* 0x0000000fff048299 */ /* 0x000fe40008011604 */
[----:B------:R-:W-:Y:S02]  /*4b00*/  UIMAD UR9, UR40, UR9, UR6 ;  /* 0x00000009280972a4 */ /* 0x000fe4000f8e0206 */
[----:B------:R-:W-:Y:S04]  /*4b10*/  @!UP0 USEL UR4, UR5, UR4, !UP4 ;  /* 0x0000000405048287 */ /* 0x000fe8000e000000 */
[----:B------:R-:W-:Y:S02]  /*4b20*/  @!UP0 UIMAD UR9, UR8, UR9, UR4 ;  /* 0x00000009080982a4 */ /* 0x000fe4000f8e0204 */
[----:B------:R-:W-:Y:S02]  /*4b30*/  @!UP0 UIADD3 UR10, UPT, UPT, UR12, -UR4, URZ ;  /* 0x800000040c0a8290 */ /* 0x000fe4000fffe0ff */
[----:B------:R-:W-:Y:S02]  /*4b40*/  UIADD3 UR4, UPT, UPT, -UR5, URZ, URZ ;  /* 0x000000ff05047290 */ /* 0x000fe4000fffe1ff */
[----:B------:R-:W-:Y:S02]  /*4b50*/  UIADD3 UR8, UPT, UPT, -UR6, URZ, URZ ;  /* 0x000000ff06087290 */ /* 0x000fe4000fffe1ff */
[----:B------:R-:W-:Y:S02]  /*4b60*/  @!UP0 UIMAD UR6, UR10, UR40, UR5 ;  /* 0x000000280a0682a4 */ /* 0x000fe4000f8e0205 */
[----:B------:R-:W-:Y:S02]  /*4b70*/  UIMAD UR13, UR16, UR4, UR13 ;  /* 0x00000004100d72a4 */ /* 0x000fe4000f8e020d */
[----:B------:R-:W-:Y:S01]  /*4b80*/  UIMAD UR7, UR30, UR8, UR7 ;  /* 0x000000081e0772a4 */ /* 0x000fe2000f8e0207 */
[----:B------:R-:W-:Y:S02]  /*4b90*/  @!UP0 UMOV UR5, UR9 ;  /* 0x0000000900058c82 */ /* 0x000fe40008000000 */
[----:B------:R-:W-:Y:S02]  /*4ba0*/  UIMAD UR13, UR5, UR16, UR13 ;  /* 0x00000010050d72a4 */ /* 0x000fe4000f8e020d */
[----:B------:R-:W-:Y:S11]  /*4bb0*/  UIMAD UR7, UR6, UR30, UR7 ;  /* 0x0000001e060772a4 */ /* 0x000ff6000f8e0207 */
[----:B------:R-:W-:Y:S01]  /*4bc0*/  @!UPT UIADD3 URZ, UPT, UPT, URZ, URZ, URZ ;  /* 0x000000fffffff290 */ /* 0x000fe2000fffe0ff */
.L_x_86:
[----:B------:R-:W3:Y:S01]  /*4bd0*/  @!UP2 LDCU.128 UR20, c[0x0][0xb10] ;  /* 0x00016200ff14a7ac */ /* 0x000ee20008000c00 */
[C---:B------:R-:W-:Y:S02]  /*4be0*/  ISETP.NE.U32.AND P1, PT, R4.reuse, RZ, PT ;  /* 0x000000ff0400720c */ /* 0x040fe40003f25070 */
[----:B------:R-:W-:Y:S02]  /*4bf0*/  ISETP.NE.U32.AND P0, PT, R4, RZ, PT ;  /* 0x000000ff0400720c */ /* 0x000fe40003f05070 */
[C---:B------:R-:W-:Y:S02]  /*4c00*/  ISETP.NE.AND.EX P1, PT, R5.reuse, RZ, PT, P1 ;  /* 0x000000ff0500720c */ /* 0x040fe40003f25310 */
[----:B------:R-:W-:Y:S01]  /*4c10*/  ISETP.NE.AND.EX P0, PT, R5, RZ, PT, P0 ;  /* 0x000000ff0500720c */ /* 0x000fe20003f05300 */
[----:B------:R-:W4:Y:S01]  /*4c20*/  @!UP2 LDCU UR5, c[0x0][0xb0c] ;  /* 0x00016180ff05a7ac */ /* 0x000f220008000800 */
[----:B------:R-:W-:Y:S01]  /*4c30*/  SHF.L.U32 R6, R15, 0x1f, RZ ;  /* 0x0000001f0f067819 */ /* 0x000fe200000006ff */
[----:B---3--:R-:W-:Y:S07]  /*4c40*/  UIMAD.WIDE.U32 UR8, UR13, UR20, URZ ;  /* 0x000000140d0872a5 */ /* 0x008fee000f8e00ff */
[----:B------:R-:W-:Y:S01]  /*4c50*/  @!UP2 UMOV UR4, UR9 ;  /* 0x000000090004ac82 */ /* 0x000fe20008000000 */
[----:B----4-:R-:W-:Y:S02]  /*4c60*/  @!UP2 UISETP.NE.AND UP0, UPT, UR5, 0x1, UPT ;  /* 0x000000010500a88c */ /* 0x010fe4000bf05270 */
[----:B------:R-:W-:Y:S02]  /*4c70*/  @!UP2 USHF.R.U32.HI UR4, URZ, UR21, UR4 ;  /* 0x00000015ff04a299 */ /* 0x000fe40008011604 */
[----:B------:R-:W-:Y:S02]  /*4c80*/  UIMAD.WIDE.U32 UR8, UR7, UR23, URZ ;  /* 0x00000017070872a5 */ /* 0x000fe4000f8e00ff */
[----:B------:R-:W-:Y:S02]  /*4c90*/  @!UP2 USEL UR10, UR13, UR4, !UP0 ;  /* 0x000000040d0aa287 */ /* 0x000fe4000c000000 */
[----:B------:R-:W-:Y:S03]  /*4ca0*/  @!UP2 UISETP.NE.AND UP0, UPT, UR22, 0x1, UPT ;  /* 0x000000011600a88c */ /* 0x000fe6000bf05270 */
[----:B------:R-:W-:Y:S02]  /*4cb0*/  @!UP2 UMOV UR6, UR9 ;  /* 0x000000090006ac82 */ /* 0x000fe40008000000 */
[----:B------:R-:W3:Y:S02]  /*4cc0*/  @!UP2 LDCU UR4, c[0x0][0xb20] ;  /* 0x00016400ff04a7ac */ /* 0x000ee40008000800 */
[----:B---3--:R-:W-:Y:S04]  /*4cd0*/  @!UP2 USHF.R.U32.HI UR6, URZ, UR4, UR6 ;  /* 0x00000004ff06a299 */ /* 0x008fe80008011606 */
[----:B------:R-:W-:Y:S04]  /*4ce0*/  @!UP2 USEL UR6, UR7, UR6, !UP0 ;  /* 0x000000060706a287 */ /* 0x000fe8000c000000 */
[----:B------:R-:W-:Y:S02]  /*4cf0*/  @!UP2 UIADD3 UR4, UPT, UPT, -UR10, UR6, URZ ;  /* 0x000000060a04a290 */ /* 0x000fe4000fffe1ff */
[----:B------:R-:W-:Y:S02]  /*4d00*/  @!UP2 UIADD3 UR6, UPT, UPT, UR10, -UR6, URZ ;  /* 0x800000060a06a290 */ /* 0x000fe4000fffe0ff */
[----:B------:R-:W-:Y:S02]  /*4d10*/  @!UP2 UIMAD UR13, UR4, UR5, UR13 ;  /* 0x00000005040da2a4 */ /* 0x000fe4000f8e020d */
[----:B------:R-:W-:Y:S01]  /*4d20*/  @!UP2 UIMAD UR7, UR6, UR22, UR7 ;  /* 0x000000160607a2a4 */ /* 0x000fe2000f8e0207 */
[----:B------:R-:W-:Y:S11]  /*4d30*/  BRA.U UP3, `(.L_x_87) ;  /* 0x0000000103107547 */ /* 0x000ff6000b800000 */
[----:B------:R-:W-:Y:S04]  /*4d40*/  MOV R7, UR34 ;  /* 0x0000002200077c02 */ /* 0x000fe80008000f00 */
[----:B------:R-:W-:Y:S04]  /*4d50*/  SHF.L.U32 R7, R7, 0x1f, RZ ;  /* 0x0000001f07077819 */ /* 0x000fe800000006ff */
[----:B------:R-:W3:Y:S02]  /*4d60*/  SYNCS.PHASECHK.TRANS64.TRYWAIT P2, [UR17+0xe8], R7 ;  /* 0x0000e807ff0075a7 */ /* 0x000ee40008041111 */
[----:B---3--:R-:W-:Y:S05]  /*4d70*/  @!P2 BRA `(.L_x_88) ;  /* 0x0000002c0014a947 */ /* 0x008fea0003800000 */
.L_x_87:
[----:B------:R-:W-:Y:S05]  /*4d80*/  @!P1 BRA `(.L_x_89) ;  /* 0x0000000000309947 */ /* 0x000fea0003800000 */
[----:B------:R-:W-:Y:S01]  /*4d90*/  ISETP.NE.U32.AND P1, PT, R2, RZ, PT ;  /* 0x000000ff0200720c */ /* 0x000fe20003f25070 */
[----:B------:R-:W3:Y:S01]  /*4da0*/  LDCU.64 UR4, c[0x0][0x358] ;  /* 0x00006b00ff0477ac */ /* 0x000ee20008000a00 */
[----:B------:R-:W-:Y:S02]  /*4db0*/  IMAD.MOV.U32 R79, RZ, RZ, 0x1 ;  /* 0x00000001ff4f7424 */ /* 0x000fe400078e00ff */
[----:B------:R-:W-:Y:S11]  /*4dc0*/  ISETP.NE.AND.EX P1, PT, R3, RZ, PT, P1 ;  /* 0x000000ff0300720c */ /* 0x000ff60003f25310 */
[----:B------:R-:W-:Y:S02]  /*4dd0*/  @!UPT UIADD3 URZ, UPT, UPT, URZ, URZ, URZ ;  /* 0x000000fffffff290 */ /* 0x000fe4000fffe0ff */
[----:B------:R-:W4:Y:S01]  /*4de0*/  @P1 LDC.64 R8, c[0x0][0x888] ;  /* 0x00022200ff081b82 */ /* 0x000f220000000a00 */
[----:B-1----:R-:W-:Y:S04]  /*4df0*/  @P1 IMAD R0, R4, UR36, RZ ;  /* 0x0000002404001c24 */ /* 0x002fe8000f8e02ff */
[----:B----4-:R-:W-:Y:S04]  /*4e00*/  @P1 IMAD.WIDE R8, R0, 0x4, R8 ;  /* 0x0000000400081825 */ /* 0x010fe800078e0208 */
[----:B------:R-:W-:Y:S01]  /*4e10*/  HFMA2 R0, -RZ, RZ, 0, 5.9604644775390625e-08 ;  /* 0x00000001ff007431 */ /* 0x000fe200000001ff */
[----:B---3-5:R3:W5:Y:S04]  /*4e20*/  @P1 LDG.E R39, desc[UR4][R8.64] ;  /* 0x0000000408271981 */ /* 0x028768000c1e1900 */
[----:B------:R-:W-:Y:S01]  /*4e30*/  @!P1 PRMT R79, R0, 0x7610, R79 ;  /* 0x00007610004f9816 */ /* 0x000fe2000000004f */
[----:B---3--:R-:W4:Y:S06]  /*4e40*/  @!P1 LDC R39, c[0x0][0x880] ;  /* 0x00022000ff279b82 */ /* 0x008f2c0000000800 */
.L_x_89:
[----:B----45:R-:W-:Y:S01]  /*4e50*/  @!P0 FSETP.EQ.AND P1, PT, R39, RZ, PT ;  /* 0x000000ff2700820b */ /* 0x030fe20003f22000 */
[----:B------:R-:W-:Y:S01]  /*4e60*/  @!UPT UIADD3 URZ, UPT, UPT, URZ, URZ, URZ ;  /* 0x000000fffffff290 */ /* 0x000fe2000fffe0ff */
[----:B------:R-:W-:Y:S11]  /*4e70*/  @!P0 BRA `(.L_x_90) ;  /* 0x0000000000188947 */ /* 0x000ff60003800000 */
[----:B------:R-:W-:Y:S02]  /*4e80*/  LOP3.LUT P0, RZ, R79, 0xff, RZ, 0xc0, !PT ;  /* 0x000000ff4fff7812 */ /* 0x000fe4000780c0ff */
[----:B------:R-:W-:Y:S04]  /*4e90*/  ISETP.NE.U32.AND P1, PT, R2, RZ, PT ;  /* 0x000000ff0200720c */ /* 0x000fe80003f25070 */
[----:B------:R-:W-:Y:S04]  /*4ea0*/  ISETP.NE.AND.EX P1, PT, R3, RZ, PT, P1 ;  /* 0x000000ff0300720c */ /* 0x000fe80003f25310 */
[----:B------:R-:W-:Y:S03]  /*4eb0*/  PLOP3.LUT P1, PT, P1, PT, PT, 0x8, 0x80 ;  /* 0x000000000080781c */ /* 0x000fe60000f2e170 */
[----:B------:R-:W-:Y:S11]  /*4ec0*/  @P0 FSETP.EQ.AND P1, PT, R39, RZ, PT ;  /* 0x000000ff2700020b */ /* 0x000ff60003f22000 */
[----:B------:R-:W-:Y:S02]  /*4ed0*/  @!UPT UIADD3 URZ, UPT, UPT, URZ, URZ, URZ ;  /* 0x000000fffffff290 */ /* 0x000fe4000fffe0ff */
.L_x_90:
[----:B------:R-:W3:Y:S01]  /*4ee0*/  SYNCS.PHASECHK.TRANS64.TRYWAIT P0, [UR17+0xd8], R6 ;  /* 0x0000d806ff0075a7 */ /* 0x000ee20008001111 */
[----:B------:R-:W-:Y:S02]  /*4ef0*/  ELECT P2, URZ, PT ;  /* 0x0000000000ff782f */ /* 0x000fe40003840000 */
[----:B------:R-:W-:Y:S01]  /*4f00*/  IADD3 R14, PT, PT, R14, 0x1, RZ ;  /* 0x000000010e0e7810 */ /* 0x000fe20007ffe0ff */
[----:B---3--:R-:W-:Y:S10]  /*4f10*/  @!P0 BRA `(.L_x_91) ;  /* 0x0000002800c48947 */ /* 0x008ff40003800000 */
.L_x_160:
[----:B------:R-:W-:Y:S01]  /*4f20*/  PLOP3.LUT P1, PT, P1, P2, PT, 0xf2, 0x2f ;  /* 0x00000000002f781c */ /* 0x000fe20000f25e72 */
[----:B------:R-:W-:Y:S01]  /*4f30*/  UMOV UR18, 0x0 ;  /* 0x0000000000127882 */ /* 0x000fe20000000000 */
[----:B------:R-:W-:Y:S01]  /*4f40*/  UMOV UR19, 0x10000000 ;  /* 0x1000000000137882 */ /* 0x000fe20000000000 */
[----:B------:R-:W-:Y:S01]  /*4f50*/  UMOV UR12, UR36 ;  /* 0x00000024000c7c82 */ /* 0x000fe20008000000 */
[----:B------:R-:W-:Y:S01]  /*4f60*/  LOP3.LUT R15, R15, 0x1, RZ, 0x3c, !PT ;  /* 0x000000010f0f7812 */ /* 0x000fe200078e3cff */
[----:B------:R-:W-:Y:S01]  /*4f70*/  UPLOP3.LUT UP3, UPT, UPT, UPT, UPT, 0x80, 0x8 ;  /* 0x000000000008789c */ /* 0x000fe20003f6f070 */
[----:B------:R-:W-:Y:S07]  /*4f80*/  UMOV UR36, UR24 ;  /* 0x0000001800247c82 */ /* 0x000fee0008000000 */
[----:B-1----:R-:W-:Y:S01]  /*4f90*/  @!P1 IADD3 R6, P0, PT, R16, 0x580, RZ ;  /* 0x0000058010069810 */ /* 0x002fe20007f1e0ff */
[----:B------:R-:W-:Y:S03]  /*4fa0*/  VOTEU.ALL UP0, P1 ;  /* 0x0000000000ff7886 */ /* 0x000fe60000800000 */
[----:B------:R-:W-:Y:S01]  /*4fb0*/  @!P1 R2UR UR5, R6 ;  /* 0x00000000060592ca */ /* 0x000fe200000e0000 */
[----:B------:R-:W-:Y:S01]  /*4fc0*/  @!P1 IMAD.X R0, RZ, RZ, R17, P0 ;  /* 0x000000ffff009224 */ /* 0x000fe200000e0611 */
[----:B------:R-:W-:Y:S01]  /*4fd0*/  @!UP0 USHF.L.U32 UR10, UR45, 0x6, URZ ;  /* 0x000000062d0a8899 */ /* 0x000fe200080006ff */
[----:B------:R-:W-:Y:S01]  /*4fe0*/  ISETP.NE.AND P0, PT, R14, 0x2, PT ;  /* 0x000000020e00780c */ /* 0x000fe20003f05270 */
[----:B------:R-:W-:Y:S02]  /*4ff0*/  @!UP0 USHF.L.U32 UR11, UR46, 0x6, URZ ;  /* 0x000000062e0b8899 */ /* 0x000fe400080006ff */
[----:B------:R-:W-:Y:S01]  /*5000*/  @!P1 R2UR UR4, R0 ;  /* 0x00000000000492ca */ /* 0x000fe200000e0000 */
[----:B------:R-:W-:Y:S01]  /*5010*/  @!UP0 UIADD3 UR8, UPT, UPT, UR17, 0x200, URZ ;  /* 0x0000020011088890 */ /* 0x000fe2000fffe0ff */
[----:B------:R-:W-:Y:S01]  /*5020*/  SEL R0, RZ, 0x1, P0 ;  /* 0x00000001ff007807 */ /* 0x000fe20000000000 */
[----:B------:R-:W-:Y:S01]  /*5030*/  @!UP0 UIADD3 UR9, UPT, UPT, UR17, 0xd0, URZ ;  /* 0x000000d011098890 */ /* 0x000fe2000fffe0ff */
[----:B------:R-:W-:Y:S01]  /*5040*/  SEL R14, R14, RZ, P0 ;  /* 0x000000ff0e0e7207 */ /* 0x000fe20000000000 */
[----:B------:R-:W-:Y:S01]  /*5050*/  VOTEU.ALL UP0, P1 ;  /* 0x0000000000ff7886 */ /* 0x000fe20000800000 */
[----:B------:R-:W-:Y:S01]  /*5060*/  LOP3.LUT R13, R13, R0, RZ, 0x3c, !PT ;  /* 0x000000000d0d7212 */ /* 0x000fe200078e3cff */
[----:B------:R-:W-:Y:S01]  /*5070*/  IMAD.U32 R6, RZ, RZ, UR5 ;  /* 0x00000005ff067e24 */ /* 0x000fe2000f8e00ff */
[----:B------:R-:W-:Y:S02]  /*5080*/  UIADD3 UR45, UPT, UPT, UR7, UR60, URZ ;  /* 0x0000003c072d7290 */ /* 0x000fe4000fffe0ff */
[----:B------:R-:W-:Y:S03]  /*5090*/  UIADD3 UR46, UPT, UPT, UR13, UR57, URZ ;  /* 0x000000390d2e7290 */ /* 0x000fe6000fffe0ff */
[----:B------:R-:W-:Y:S01]  /*50a0*/  IMAD.U32 R7, RZ, RZ, UR4 ;  /* 0x00000004ff077e24 */ /* 0x000fe2000f8e00ff */
[----:B------:R-:W-:Y:S04]  /*50b0*/  @!P1 R2UR UR4, R6 ;  /* 0x00000000060492ca */ /* 0x000fe800000e0000 */
[----:B------:R-:W-:Y:S11]  /*50c0*/  @!P1 R2UR UR5, R7 ;  /* 0x00000000070592ca */ /* 0x000ff600000e0000 */
[----:B------:R-:W-:Y:S02]  /*50d0*/  @!UPT UIADD3 URZ, UPT, UPT, URZ, URZ, URZ ;  /* 0x000000fffffff290 */ /* 0x000fe4000fffe0ff */
[----:B------:R3:W-:Y:S01]  /*50e0*/  @!UP0 UTMALDG.3D [UR8], [UR4], desc[UR18] ;  /* 0x00001208040085b4 */ /* 0x0007e20008011000 */
[----:B------:R3:W-:Y:S01]  /*50f0*/  @!P1 SYNCS.ARRIVE.TRANS64.RED.A0TR RZ, [UR17+0xd0], R12 ;  /* 0x0000d00cffff99a7 */ /* 0x0007e20008300411 */
[----:B------:R-:W-:Y:S01]  /*5100*/  SYNCS.ARRIVE.TRANS64.RED.A1T0 RZ, [UR48], RZ ;  /* 0x000000ffffff79a7 */ /* 0x000fe20008100430 */
[----:B------:R-:W-:Y:S05]  /*5110*/  BRA.U UP1, `(.L_x_92) ;  /* 0xfffffff5018c7547 */ /* 0x000fea000b83ffff */
[----:B------:R-:W-:Y:S07]  /*5120*/  MOV R0, UR17 ;  /* 0x0000001100007c02 */ /* 0x000fee0008000f00 */
.L_x_93:
[----:B-1----:R-:W-:-:S04]  /*5130*/  SHF.L.U32 R2, R15, 0x1f, RZ ;  /* 0x0000001f0f027819 */ /* 0x002fc800000006ff */
[----:B------:R1:W4:Y:S03]  /*5140*/  SYNCS.PHASECHK.TRANS64.TRYWAIT P0, [R0+URZ+0xd8], R2 ;  /* 0x0000d802000075a7 */ /* 0x00032600080011ff */
[----:B----4-:R-:W-:Y:S05]  /*5150*/  @!P0 NANOSLEEP.SYNCS 0x989680 ;  /* 0x009896800000895d */ /* 0x010fea0003900000 */
[----:B------:R-:W4:Y:S02]  /*5160*/  @!P0 SYNCS.PHASECHK.TRANS64 P0, [R0+URZ+0xd8], R2 ;  /* 0x0000d802000085a7 */ /* 0x000f2400080010ff */
[----:B--234-:R-:W-:Y:S05]  /*5170*/  @P0 EXIT ;  /* 0x000000000000094d */ /* 0x01cfea0003800000 */
[----:B------:R-:W-:Y:S05]  /*5180*/  BRA `(.L_x_93) ;  /* 0xfffffffc00e87947 */ /* 0x000fea000383ffff */
.L_x_84:
[----:B------:R-:W-:-:S06]  /*5190*/  UISETP.GE.AND UP0, UPT, UR22, 0x4, UPT ;  /* 0x000000041600788c */ /* 0x000fcc000bf06270 */
[----:B------:R-:W-:-:S13]  /*51a0*/  PLOP3.LUT P0, PT, PT, PT, UP0, 0x80, 0x8 ;  /* 0x000000000008781c */ /* 0x000fda0003f0f008 */
[----:B-1----:R-:W-:Y:S05]  /*51b0*/  @!P0 EXIT ;  /* 0x000000000000894d */ /* 0x002fea0003800000 */
[----:B------:R-:W-:Y:S01]  /*51c0*/  BAR.SYNC.DEFER_BLOCKING 0x6, 0xa0 ;  /* 0x0182800000007b1d */ /* 0x000fe20000010000 */
[C---:B------:R-:W-:Y:S02]  /*51d0*/  IMAD.SHL.U32 R7, R76.reuse, 0x40, RZ ;  /* 0x000000404c077824 */ /* 0x040fe400078e00ff */
[----:B------:R-:W-:Y:S02]  /*51e0*/  HFMA2 R81, -RZ, RZ, 0, 0 ;  /* 0x00000000ff517431 */ /* 0x000fe400000001ff */
[C---:B------:R-:W-:Y:S01]  /*51f0*/  IMAD.SHL.U32 R4, R76.reuse, 0x20, RZ ;  /* 0x000000204c047824 */ /* 0x040fe200078e00ff */
[----:B------:R-:W-:Y:S01]  /*5200*/  CS2R R82, SRZ ;  /* 0x0000000000527805 */ /* 0x000fe2000001ff00 */
[----:B------:R-:W-:Y:S01]  /*5210*/  IMAD.SHL.U32 R6, R76, 0x2, RZ ;  /* 0x000000024c067824 */ /* 0x000fe200078e00ff */
[----:B------:R-:W-:Y:S01]  /*5220*/  UMOV UR44, 0x400 ;  /* 0x00000400002c7882 */ /* 0x000fe20000000000 */
[----:B------:R-:W-:Y:S01]  /*5230*/  LOP3.LUT R5, R7, 0x180, RZ, 0xc0, !PT ;  /* 0x0000018007057812 */ /* 0x000fe200078ec0ff */
[----:B------:R-:W-:Y:S01]  /*5240*/  ULEA UR44, UR48, UR44, 0x18 ;  /* 0x0000002c302c7291 */ /* 0x000fe2000f8ec0ff */
[----:B------:R-:W-:Y:S01]  /*5250*/  LOP3.LUT R4, R4, 0xc00, RZ, 0xc0, !PT ;  /* 0x00000c0004047812 */ /* 0x000fe200078ec0ff */
[----:B------:R-:W1:Y:S01]  /*5260*/  LDC.64 R72, c[0x0][0x888] ;  /* 0x00022200ff487b82 */ /* 0x000e620000000a00 */
[----:B------:R-:W-:Y:S01]  /*5270*/  LOP3.LUT R6, R5, 0x20, R6, 0xf8, !PT ;  /* 0x0000002005067812 */ /* 0x000fe200078ef806 */
[----:B------:R-:W-:Y:S01]  /*5280*/  IMAD.SHL.U32 R5, R76, 0x8, RZ ;  /* 0x000000084c057824 */ /* 0x000fe200078e00ff */
[----:B------:R-:W-:Y:S01]  /*5290*/  LOP3.LUT R4, R4, 0x40, R7, 0xf8, !PT ;  /* 0x0000004004047812 */ /* 0x000fe200078ef807 */
[----:B------:R-:W-:Y:S01]  /*52a0*/  IMAD.U32 R37, R76, 0x10000, RZ ;  /* 0x000100004c257824 */ /* 0x000fe200078e00ff */
[----:B------:R-:W-:Y:S01]  /*52b0*/  UIADD3 UR4, UPT, UPT, UR44, 0x1200, URZ ;  /* 0x000012002c047890 */ /* 0x000fe2000fffe0ff */
[----:B------:R-:W-:Y:S01]  /*52c0*/  IMAD.MOV.U32 R36, RZ, RZ, RZ ;  /* 0x000000ffff247224 */ /* 0x000fe200078e00ff */
[----:B------:R-:W-:Y:S01]  /*52d0*/  LOP3.LUT R5, R6, 0x30, R5, 0x78, !PT ;  /* 0x0000003006057812 */ /* 0x000fe200078e7805 */
[----:B------:R-:W2:Y:S01]  /*52e0*/  LDC.64 R74, c[0x0][0x890] ;  /* 0x00022400ff4a7b82 */ /* 0x000ea20000000a00 */
[----:B------:R-:W-:Y:S01]  /*52f0*/  LOP3.LUT R4, R4, 0x200, R7, 0xf8, !PT ;  /* 0x0000020004047812 */ /* 0x000fe200078ef807 */
[----:B------:R-:W-:Y:S01]  /*5300*/  IMAD.MOV.U32 R84, RZ, RZ, RZ ;  /* 0x000000ffff547224 */ /* 0x000fe200078e00ff */
[----:B------:R-:W-:Y:S01]  /*5310*/  LOP3.LUT R37, R37, 0x600000, RZ, 0xc0, !PT ;  /* 0x0060000025257812 */ /* 0x000fe200078ec0ff */
[----:B------:R-:W-:Y:S01]  /*5320*/  IMAD.U32 R85, RZ, RZ, UR4 ;  /* 0x00000004ff557e24 */ /* 0x000fe2000f8e00ff */
[----:B------:R-:W-:Y:S01]  /*5330*/  LOP3.LUT R78, R4, R5, RZ, 0xfc, !PT ;  /* 0x00000005044e7212 */ /* 0x000fe200078efcff */
[----:B------:R-:W3:Y:S01]  /*5340*/  LDS R0, [UR44+0x1a0] ;  /* 0x0001a02cff007984 */ /* 0x000ee20008000800 */
[----:B------:R-:W-:Y:S01]  /*5350*/  IMAD.SHL.U32 R4, R76, 0x10, RZ ;  /* 0x000000104c047824 */ /* 0x000fe200078e00ff */
[----:B------:R-:W4:Y:S01]  /*5360*/  LDC.64 R70, c[0x0][0x8b0] ;  /* 0x00022c00ff467b82 */ /* 0x000f220000000a00 */
[----:B------:R-:W-:Y:S01]  /*5370*/  IADD3 R77, PT, PT, R78, UR44, RZ ;  /* 0x0000002c4e4d7c10 */ /* 0x000fe2000fffe0ff */
[----:B------:R-:W1:Y:S02]  /*5380*/  LDCU UR50, c[0x0][0x370] ;  /* 0x00006e00ff3277ac */ /* 0x000e640008000800 */
[----:B------:R-:W-:Y:S01]  /*5390*/  LOP3.LUT R4, R4, 0x20, RZ, 0xc0, !PT ;  /* 0x0000002004047812 */ /* 0x000fe200078ec0ff */
[----:B------:R-:W1:Y:S03]  /*53a0*/  LDCU.64 UR62, c[0x0][0x348] ;  /* 0x00006900ff3e77ac */ /* 0x000e660008000a00 */
[----:B------:R-:W1:Y:S01]  /*53b0*/  LDC.64 R68, c[0x0][0x8a8] ;  /* 0x00022a00ff447b82 */ /* 0x000e620000000a00 */
[----:B------:R-:W-:Y:S01]  /*53c0*/  IADD3 R77, PT, PT, -R4, 0x200, R77 ;  /* 0x00000200044d7810 */ /* 0x000fe20007ffe14d */
[----:B------:R-:W1:Y:S01]  /*53d0*/  LDCU UR41, c[0x0][0xb0c] ;  /* 0x00016180ff2977ac */ /* 0x000e620008000800 */
[----:B------:R-:W1:Y:S01]  /*53e0*/  LDCU UR39, c[0x0][0xb30] ;  /* 0x00016600ff2777ac */ /* 0x000e620008000800 */
[----:B------:R-:W1:Y:S01]  /*53f0*/  LDCU.64 UR58, c[0x0][0x888] ;  /* 0x00011100ff3a77ac */ /* 0x000e620008000a00 */
[----:B------:R-:W1:Y:S01]  /*5400*/  LDCU.64 UR42, c[0x0][0xb28] ;  /* 0x00016500ff2a77ac */ /* 0x000e620008000a00 */
[----:B------:R-:W1:Y:S01]  /*5410*/  LDCU.128 UR52, c[0x0][0xb10] ;  /* 0x00016200ff3477ac */ /* 0x000e620008000c00 */
[----:B------:R-:W1:Y:S01]  /*5420*/  LDCU UR49, c[0x0][0x374] ;  /* 0x00006e80ff3177ac */ /* 0x000e620008000800 */
[----:B------:R-:W-:Y:S01]  /*5430*/  UIADD3 UR56, UPT, UPT, UR44, 0x200, URZ ;  /* 0x000002002c387890 */ /* 0x000fe2000fffe0ff */
[----:B---3--:R-:W-:-:S11]  /*5440*/  IMAD.IADD R37, R0, 0x1, R37 ;  /* 0x0000000100257824 */ /* 0x008fd600078e0225 */
.L_x_111:
[----:B------:R-:W-:Y:S02]  /*5450*/  LEA R3, R81, UR44, 0x3 ;  /* 0x0000002c51037c11 */ /* 0x000fe4000f8e18ff */
[----:B------:R-:W-:Y:S02]  /*5460*/  SHF.L.U32 R0, R83, 0x1f, RZ ;  /* 0x0000001f53007819 */ /* 0x000fe400000006ff */
[----:B-1----:R-:W-:Y:S02]  /*5470*/  LEA R4, R81, UR44, 0x4 ;  /* 0x0000002c51047c11 */ /* 0x002fe4000f8e20ff */
[----:B------:R-:W3:Y:S02]  /*5480*/  SYNCS.PHASECHK.TRANS64.TRYWAIT P0, [R3+URZ+0xf0], R0 ;  /* 0x0000f000030075a7 */ /* 0x000ee400080011ff */
[----:B--23--:R-:W-:Y:S05]  /*5490*/  @!P0 BRA `(.L_x_94) ;  /* 0x00000024007c8947 */ /* 0x00cfea0003800000 */
.L_x_161:
[----:B------:R-:W1:Y:S01]  /*54a0*/  LDS.128 R4, [R4+0x180] ;  /* 0x0001800004047984 */ /* 0x000e620000000c00 */
[----:B------:R-:W-:Y:S01]  /*54b0*/  UISETP.GE.AND UP0, UPT, UR40, 0x1, UPT ;  /* 0x000000012800788c */ /* 0x000fe2000bf06270 */
[----:B------:R-:W-:Y:S01]  /*54c0*/  @!PT LDS RZ, [RZ] ;  /* 0x00000000fffff984 */ /* 0x000fe20000000800 */
[----:B------:R-:W-:Y:S01]  /*54d0*/  @!PT LDS RZ, [RZ] ;  /* 0x00000000fffff984 */ /* 0x000fe20000000800 */
[----:B------:R-:W-:Y:S01]  /*54e0*/  @!PT LDS RZ, [RZ] ;  /* 0x00000000fffff984 */ /* 0x000fe20000000800 */
[----:B------:R-:W-:Y:S01]  /*54f0*/  @!PT LDS RZ, [RZ] ;  /* 0x00000000fffff984 */ /* 0x000fe20000000800 */
[----:B------:R2:W-:Y:S06]  /*5500*/  MEMBAR.ALL.CTA ;  /* 0x0000000000007992 */ /* 0x0005ec0000008000 */
[----:B--2---:R-:W2:Y:S01]  /*5510*/  FENCE.VIEW.ASYNC.S ;  /* 0x00000000000073c6 */ /* 0x004ea20000000000 */
[----:B-1----:R-:W-:Y:S11]  /*5520*/  LOP3.LUT P0, RZ, R6, 0x1, RZ, 0xc0, !PT ;  /* 0x0000000106ff7812 */ /* 0x002ff6000780c0ff */
[----:B------:R-:W-:Y:S02]  /*5530*/  @!UPT UIADD3 URZ, UPT, UPT, URZ, URZ, URZ ;  /* 0x000000fffffff290 */ /* 0x000fe4000fffe0ff */
[----:B--2---:R-:W-:Y:S01]  /*5540*/  VOTEU.ANY UP1, P0 ;  /* 0x0000000000ff7886 */ /* 0x004fe20000020100 */
[----:B------:R-:W-:Y:S01]  /*5550*/  PLOP3.LUT P0, PT, PT, PT, UP1, 0x80, 0x8 ;  /* 0x000000000008781c */ /* 0x000fe20003f0f018 */
[----:B------:R-:W-:Y:S11]  /*5560*/  UP2UR UR47, UPR, URZ, 0x2 ;  /* 0x00000002ff2f7883 */ /* 0x000ff60008000000 */
[----:B------:R-:W-:Y:S01]  /*5570*/  @!UPT UIADD3 URZ, UPT, UPT, URZ, URZ, URZ ;  /* 0x000000fffffff290 */ /* 0x000fe2000fffe0ff */
        /* <DEDUP_REMOVED lines=13> */
[----:B------:R-:W2:Y:S01]  /*5650*/  LDCU UR12, c[0x0][0xb20] ;  /* 0x00016400ff0c77ac */ /* 0x000ea20008000800 */
[----:B------:R-:W-:Y:S02]  /*5660*/  UIMAD.WIDE.U32 UR4, UR49, UR55, URZ ;  /* 0x00000037310472a5 */ /* 0x000fe4000f8e00ff */
[----:B------:R-:W-:Y:S02]  /*5670*/  UIMAD.WIDE.U32 UR6, UR50, UR52, URZ ;  /* 0x00000034320672a5 */ /* 0x000fe4000f8e00ff */
[----:B------:R-:W-:Y:S02]  /*5680*/  UISETP.NE.AND UP0, UPT, UR54, 0x1, UPT ;  /* 0x000000013600788c */ /* 0x000fe4000bf05270 */
[----:B------:R-:W-:Y:S02]  /*5690*/  UIMAD.WIDE.U32 UR8, UR37, UR55, URZ ;  /* 0x00000037250872a5 */ /* 0x000fe4000f8e00ff */
[----:B------:R-:W-:Y:S02]  /*56a0*/  UIMAD.WIDE.U32 UR10, UR38, UR52, URZ ;  /* 0x00000034260a72a5 */ /* 0x000fe4000f8e00ff */
[----:B------:R-:W-:Y:S02]  /*56b0*/  UISETP.NE.AND UP1, UPT, UR41, 0x1, UPT ;  /* 0x000000012900788c */ /* 0x000fe4000bf25270 */
[----:B------:R-:W-:Y:S01]  /*56c0*/  UISETP.NE.AND UP2, UPT, UR40, 0x1, UPT ;  /* 0x000000012800788c */ /* 0x000fe2000bf45270 */
[----:B------:R-:W-:Y:S02]  /*56d0*/  UMOV UR4, UR5 ;  /* 0x0000000500047c82 */ /* 0x000fe40008000000 */
[----:B--2---:R-:W-:Y:S03]  /*56e0*/  USHF.R.U32.HI UR5, URZ, UR12, UR4 ;  /* 0x0000000cff057299 */ /* 0x004fe60008011604 */
[----:B------:R-:W-:Y:S02]  /*56f0*/  UMOV UR4, UR7 ;  /* 0x0000000700047c82 */ /* 0x000fe40008000000 */
[----:B------:R-:W-:Y:S02]  /*5700*/  USHF.R.U32.HI UR7, URZ, UR53, UR4 ;  /* 0x00000035ff077299 */ /* 0x000fe40008011604 */
[----:B------:R-:W-:Y:S02]  /*5710*/  USEL UR4, UR49, UR5, !UP0 ;  /* 0x0000000531047287 */ /* 0x000fe4000c000000 */
[----:B------:R-:W-:Y:S01]  /*5720*/  USEL UR7, UR50, UR7, !UP1 ;  /* 0x0000000732077287 */ /* 0x000fe2000c800000 */
[----:B------:R-:W-:Y:S01]  /*5730*/  UMOV UR5, UR9 ;  /* 0x0000000900057c82 */ /* 0x000fe20008000000 */
[----:B------:R-:W-:Y:S02]  /*5740*/  UIMAD.WIDE.U32 UR8, UR4, UR42, URZ ;  /* 0x0000002a040872a5 */ /* 0x000fe4000f8e00ff */
[----:B------:R-:W-:Y:S03]  /*5750*/  USHF.R.U32.HI UR6, URZ, UR12, UR5 ;  /* 0x0000000cff067299 */ /* 0x000fe60008011605 */
[----:B------:R-:W-:Y:S01]  /*5760*/  UMOV UR5, UR11 ;  /* 0x0000000b00057c82 */ /* 0x000fe20008000000 */
[----:B------:R-:W-:Y:S02]  /*5770*/  UIMAD.WIDE.U32 UR10, UR7, UR42, URZ ;  /* 0x0000002a070a72a5 */ /* 0x000fe4000f8e00ff */
[----:B------:R-:W-:Y:S02]  /*5780*/  USHF.R.U32.HI UR12, URZ, UR53, UR5 ;  /* 0x00000035ff0c7299 */ /* 0x000fe40008011605 */
[----:B------:R-:W-:Y:S01]  /*5790*/  USEL UR6, UR37, UR6, !UP0 ;  /* 0x0000000625067287 */ /* 0x000fe2000c000000 */
[----:B------:R-:W-:Y:S02]  /*57a0*/  UMOV UR5, UR9 ;  /* 0x0000000900057c82 */ /* 0x000fe40008000000 */
[----:B------:R-:W-:Y:S01]  /*57b0*/  UMOV UR10, UR11 ;  /* 0x0000000b000a7c82 */ /* 0x000fe20008000000 */
[----:B------:R-:W-:Y:S02]  /*57c0*/  @UP2 USHF.R.U32.HI UR4, URZ, UR43, UR5 ;  /* 0x0000002bff042299 */ /* 0x000fe40008011605 */
[----:B------:R-:W-:Y:S02]  /*57d0*/  @UP2 USHF.R.U32.HI UR7, URZ, UR43, UR10 ;  /* 0x0000002bff072299 */ /* 0x000fe4000801160a */
[----:B------:R-:W-:Y:S02]  /*57e0*/  UIMAD UR4, UR40, UR4, URZ ;  /* 0x00000004280472a4 */ /* 0x000fe4000f8e02ff */
[----:B------:R-:W-:Y:S02]  /*57f0*/  UIMAD.WIDE.U32 UR10, UR6, UR42, URZ ;  /* 0x0000002a060a72a5 */ /* 0x000fe4000f8e00ff */
[----:B------:R-:W-:Y:S02]  /*5800*/  USEL UR5, UR38, UR12, !UP1 ;  /* 0x0000000c26057287 */ /* 0x000fe4000c800000 */
[----:B------:R-:W-:Y:S02]  /*5810*/  UIMAD UR8, UR40, UR7, URZ ;  /* 0x00000007280872a4 */ /* 0x000fe4000f8e02ff */
[----:B------:R-:W-:Y:S03]  /*5820*/  UISETP.GE.AND UP0, UPT, UR6, UR4, UPT ;  /* 0x000000040600728c */ /* 0x000fe6000bf06270 */
[----:B------:R-:W-:Y:S01]  /*5830*/  UMOV UR4, UR11 ;  /* 0x0000000b00047c82 */ /* 0x000fe20008000000 */
[----:B------:R-:W-:Y:S02]  /*5840*/  UISETP.GE.OR UP0, UPT, UR5, UR8, UP0 ;  /* 0x000000080500728c */ /* 0x000fe40008706670 */
[----:B------:R-:W-:Y:S02]  /*5850*/  USHF.R.U32.HI UR4, URZ, UR43, UR4 ;  /* 0x0000002bff047299 */ /* 0x000fe40008011604 */
[----:B------:R-:W-:Y:S02]  /*5860*/  UIMAD.WIDE.U32 UR8, UR5, UR42, URZ ;  /* 0x0000002a050872a5 */ /* 0x000fe4000f8e00ff */
[----:B------:R-:W-:Y:S02]  /*5870*/  USEL UR11, UR6, UR4, !UP2 ;  /* 0x00000004060b7287 */ /* 0x000fe4000d000000 */
[----:B------:R-:W-:Y:S02]  /*5880*/  UIADD3 UR8, UPT, UPT, -UR5, URZ, URZ ;  /* 0x000000ff05087290 */ /* 0x000fe4000fffe1ff */
[----:B------:R-:W-:Y:S01]  /*5890*/  UIADD3 UR10, UPT, UPT, -UR11, URZ, URZ ;  /* 0x000000ff0b0a7290 */ /* 0x000fe2000fffe1ff */
[----:B------:R-:W-:Y:S01]  /*58a0*/  @!UP0 UMOV UR4, UR9 ;  /* 0x0000000900048c82 */ /* 0x000fe20008000000 */
[----:B------:R-:W-:Y:S02]  /*58b0*/  UIADD3 UR9, UPT, UPT, -UR6, URZ, URZ ;  /* 0x000000ff06097290 */ /* 0x000fe4000fffe1ff */
[----:B------:R-:W-:Y:S02]  /*58c0*/  @!UP0 USHF.R.U32.HI UR4, URZ, UR43, UR4 ;  /* 0x0000002bff048299 */ /* 0x000fe40008011604 */
[----:B------:R-:W-:Y:S02]  /*58d0*/  UIMAD UR10, UR40, UR10, UR6 ;  /* 0x0000000a280a72a4 */ /* 0x000fe4000f8e0206 */
[----:B------:R-:W-:Y:S04]  /*58e0*/  @!UP0 USEL UR4, UR5, UR4, !UP2 ;  /* 0x0000000405048287 */ /* 0x000fe8000d000000 */
[----:B------:R-:W-:Y:S02]  /*58f0*/  @!UP0 UIMAD UR10, UR7, UR10, UR4 ;  /* 0x0000000a070a82a4 */ /* 0x000fe4000f8e0204 */
[----:B------:R-:W-:Y:S02]  /*5900*/  @!UP0 UIADD3 UR11, UPT, UPT, UR11, -UR4, URZ ;  /* 0x800000040b0b8290 */ /* 0x000fe4000fffe0ff */
[----:B------:R-:W-:Y:S02]  /*5910*/  UIMAD UR7, UR41, UR8, UR38 ;  /* 0x00000008290772a4 */ /* 0x000fe4000f8e0226 */
[----:B------:R-:W-:Y:S02]  /*5920*/  @!UP0 UIMAD UR6, UR11, UR40, UR5 ;  /* 0x000000280b0682a4 */ /* 0x000fe4000f8e0205 */
[----:B------:R-:W-:Y:S01]  /*5930*/  UIMAD UR4, UR54, UR9, UR37 ;  /* 0x00000009360472a4 */ /* 0x000fe2000f8e0225 */
[----:B------:R-:W-:Y:S02]  /*5940*/  @!UP0 UMOV UR5, UR10 ;  /* 0x0000000a00058c82 */ /* 0x000fe40008000000 */
[----:B------:R-:W-:Y:S02]  /*5950*/  UIMAD UR38, UR5, UR41, UR7 ;  /* 0x00000029052672a4 */ /* 0x000fe4000f8e0207 */
[----:B------:R-:W-:Y:S11]  /*5960*/  UIMAD UR37, UR6, UR54, UR4 ;  /* 0x00000036062572a4 */ /* 0x000ff6000f8e0204 */
[----:B------:R-:W-:Y:S01]  /*5970*/  @!UPT UIADD3 URZ, UPT, UPT, URZ, URZ, URZ ;  /* 0x000000fffffff290 */ /* 0x000fe2000fffe0ff */
.L_x_95:
[----:B------:R-:W-:Y:S01]  /*5980*/  UISETP.NE.AND UP0, UPT, UR39, 0x1, UPT ;  /* 0x000000012700788c */ /* 0x000fe2000bf05270 */
[----:B------:R-:W-:Y:S10]  /*5990*/  IADD3 R81, PT, PT, R81, 0x1, RZ ;  /* 0x0000000151517810 */ /* 0x000ff40007ffe0ff */
[----:B------:R-:W2:Y:S01]  /*59a0*/  @!UP0 LDCU.128 UR12, c[0x0][0xb10] ;  /* 0x00016200ff0c87ac */ /* 0x000ea20008000c00 */
[----:B------:R-:W3:Y:S01]  /*59b0*/  @!UP0 LDCU UR5, c[0x0][0xb0c] ;  /* 0x00016180ff0587ac */ /* 0x000ee20008000800 */
[----:B------:R-:W4:Y:S01]  /*59c0*/  @!UP0 LDCU UR10, c[0x0][0xb20] ;  /* 0x00016400ff0a87ac */ /* 0x000f220008000800 */
[----:B--2---:R-:W-:Y:S02]  /*59d0*/  UIMAD.WIDE.U32 UR8, UR38, UR12, URZ ;  /* 0x0000000c260872a5 */ /* 0x004fe4000f8e00ff */
[----:B------:R-:W-:Y:S02]  /*59e0*/  UIMAD.WIDE.U32 UR6, UR37, UR15, URZ ;  /* 0x0000000f250672a5 */ /* 0x000fe4000f8e00ff */
[----:B------:R-:W-:Y:S03]  /*59f0*/  @!UP0 UISETP.NE.AND UP1, UPT, UR14, 0x1, UPT ;  /* 0x000000010e00888c */ /* 0x000fe6000bf25270 */
[----:B------:R-:W-:Y:S01]  /*5a00*/  @!UP0 UMOV UR4, UR9 ;  /* 0x0000000900048c82 */ /* 0x000fe20008000000 */
[----:B---3--:R-:W-:Y:S02]  /*5a10*/  @!UP0 UISETP.NE.AND UP2, UPT, UR5, 0x1, UPT ;  /* 0x000000010500888c */ /* 0x008fe4000bf45270 */
[----:B------:R-:W-:Y:S01]  /*5a20*/  @!UP0 USHF.R.U32.HI UR4, URZ, UR13, UR4 ;  /* 0x0000000dff048299 */ /* 0x000fe20008011604 */
[----:B------:R-:W-:Y:S02]  /*5a30*/  @!UP0 UMOV UR6, UR7 ;  /* 0x0000000700068c82 */ /* 0x000fe40008000000 */
[----:B----4-:R-:W-:Y:S02]  /*5a40*/  @!UP0 USHF.R.U32.HI UR6, URZ, UR10, UR6 ;  /* 0x0000000aff068299 */ /* 0x010fe40008011606 */
[----:B------:R-:W-:Y:S02]  /*5a50*/  @!UP0 USEL UR7, UR38, UR4, !UP2 ;  /* 0x0000000426078287 */ /* 0x000fe4000d000000 */
[----:B------:R-:W-:Y:S04]  /*5a60*/  @!UP0 USEL UR6, UR37, UR6, !UP1 ;  /* 0x0000000625068287 */ /* 0x000fe8000c800000 */
[----:B------:R-:W-:Y:S02]  /*5a70*/  @!UP0 UIADD3 UR4, UPT, UPT, -UR7, UR6, URZ ;  /* 0x0000000607048290 */ /* 0x000fe4000fffe1ff */
[----:B------:R-:W-:Y:S02]  /*5a80*/  @!UP0 UIADD3 UR6, UPT, UPT, UR7, -UR6, URZ ;  /* 0x8000000607068290 */ /* 0x000fe4000fffe0ff */
[----:B------:R-:W-:Y:S02]  /*5a90*/  @!UP0 UIMAD UR38, UR4, UR5, UR38 ;  /* 0x00000005042682a4 */ /* 0x000fe4000f8e0226 */
[----:B------:R-:W-:Y:S02]  /*5aa0*/  @!UP0 UIMAD UR37, UR6, UR14, UR37 ;  /* 0x0000000e062582a4 */ /* 0x000fe4000f8e0225 */
[----:B------:R-:W-:Y:S09]  /*5ab0*/  ULOP3.LUT UP0, URZ, UR56, 0x1b0, URZ, 0xc0, !UPT ;  /* 0x000001b038ff7892 */ /* 0x000ff2000f80c0ff */
[----:B------:R-:W-:Y:S05]  /*5ac0*/  BRA.U !UP0, `(.L_x_96) ;  /* 0x0000000108407547 */ /* 0x000fea000b800000 */
[----:B------:R-:W2:Y:S01]  /*5ad0*/  LDCU.64 UR8, c[0x4][0x80] ;  /* 0x01001000ff0877ac */ /* 0x000ea20008000a00 */
[----:B------:R-:W-:Y:S01]  /*5ae0*/  MOV R3, 0x0 ;  /* 0x0000000000037802 */ /* 0x000fe20000000f00 */
[----:B------:R-:W-:Y:S02]  /*5af0*/  HFMA2 R12, -RZ, RZ, 0, 5.9604644775390625e-08 ;  /* 0x00000001ff0c7431 */ /* 0x000fe400000001ff */
[----:B------:R-:W-:Y:S02]  /*5b00*/  IMAD.MOV.U32 R8, RZ, RZ, 0x70 ;  /* 0x00000070ff087424 */ /* 0x000fe400078e00ff */
[----:B------:R-:W-:Y:S01]  /*5b10*/  IMAD.MOV.U32 R13, RZ, RZ, RZ ;  /* 0x000000ffff0d7224 */ /* 0x000fe200078e00ff */
[----:B------:R-:W3:Y:S01]  /*5b20*/  LDCU.64 UR6, c[0x4][0x88] ;  /* 0x01001100ff0677ac */ /* 0x000ee20008000a00 */
[----:B------:R-:W4:Y:S01]  /*5b30*/  LDC.64 R2, c[0x4][R3] ;  /* 0x0100000003027b82 */ /* 0x000f220000000a00 */
[----:B------:R-:W1:Y:S01]  /*5b40*/  LDCU.64 UR4, c[0x4][0x8] ;  /* 0x01000100ff0477ac */ /* 0x000e620008000a00 */
[----:B--2---:R-:W-:Y:S01]  /*5b50*/  MOV R5, UR9 ;  /* 0x0000000900057c02 */ /* 0x004fe20008000f00 */
[----:B------:R-:W-:Y:S01]  /*5b60*/  IMAD.U32 R4, RZ, RZ, UR8 ;  /* 0x00000008ff047e24 */ /* 0x000fe2000f8e00ff */
[----:B---3--:R-:W-:Y:S01]  /*5b70*/  MOV R7, UR7 ;  /* 0x0000000700077c02 */ /* 0x008fe20008000f00 */
[----:B------:R-:W-:Y:S01]  /*5b80*/  IMAD.U32 R6, RZ, RZ, UR6 ;  /* 0x00000006ff067e24 */ /* 0x000fe2000f8e00ff */
[----:B-1----:R-:W-:Y:S01]  /*5b90*/  MOV R11, UR5 ;  /* 0x00000005000b7c02 */ /* 0x002fe20008000f00 */
[----:B------:R-:W-:Y:S02]  /*5ba0*/  IMAD.U32 R10, RZ, RZ, UR4 ;  /* 0x00000004ff0a7e24 */ /* 0x000fe4000f8e00ff */
[----:B------:R-:W-:Y:S07]  /*5bb0*/  LEPC R20, `(.L_x_96) ;  /* 0x000000001014794e */ /* 0x000fee0000000000 */
[----:B----45:R-:W-:Y:S05]  /*5bc0*/  CALL.ABS.NOINC R2 ;  /* 0x0000000002007343 */ /* 0x030fea0003c00000 */
.L_x_96:
[----:B------:R-:W-:Y:S01]  /*5bd0*/  LOP3.LUT P0, RZ, R85, 0x1b0, RZ, 0xc0, !PT ;  /* 0x000001b055ff7812 */ /* 0x000fe2000780c0ff */
[----:B------:R-:W-:Y:S11]  /*5be0*/  BSSY.RECONVERGENT B6, `(.L_x_97) ;  /* 0x0000013000067945 */ /* 0x000ff60003800200 */
[----:B------:R-:W-:Y:S01]  /*5bf0*/  @!UPT UIADD3 URZ, UPT, UPT, URZ, URZ, URZ ;  /* 0x000000fffffff290 */ /* 0x000fe2000fffe0ff */
[----:B------:R-:W-:Y:S05]  /*5c00*/  @!P0 BRA `(.L_x_98) ;  /* 0x0000000000408947 */ /* 0x000fea0003800000 */
        /* <DEDUP_REMOVED lines=16> */
.L_x_98:
[----:B------:R-:W-:Y:S05]  /*5d10*/  BSYNC.RECONVERGENT B6 ;  /* 0x0000000000067941 */ /* 0x000fea0003800200 */
.L_x_97:
[----:B------:R-:W-:Y:S01]  /*5d20*/  ISETP.NE.U32.AND P3, PT, R74, RZ, PT ;  /* 0x000000ff4a00720c */ /* 0x000fe20003f65070 */
[----:B------:R-:W-:Y:S01]  /*5d30*/  UISETP.NE.AND UP1, UPT, UR61, URZ, UPT ;  /* 0x000000ff3d00728c */ /* 0x000fe2000bf25270 */
[----:B------:R-:W-:Y:S02]  /*5d40*/  ISETP.NE.U32.AND P4, PT, R70, RZ, PT ;  /* 0x000000ff4600720c */ /* 0x000fe40003f85070 */
[----:B------:R-:W-:Y:S02]  /*5d50*/  ISETP.NE.AND.EX P3, PT, R75, RZ, PT, P3 ;  /* 0x000000ff4b00720c */ /* 0x000fe40003f65330 */
[----:B------:R-:W-:Y:S02]  /*5d60*/  PLOP3.LUT P1, PT, PT, PT, PT, 0x8, 0x80 ;  /* 0x000000000080781c */ /* 0x000fe40003f2e170 */
[----:B------:R-:W-:Y:S02]  /*5d70*/  PLOP3.LUT P0, PT, PT, PT, UP1, 0x80, 0x8 ;  /* 0x000000000008781c */ /* 0x000fe40003f0f018 */
[----:B------:R-:W-:Y:S02]  /*5d80*/  ISETP.NE.AND.EX P4, PT, R71, RZ, PT, P4 ;  /* 0x000000ff4700720c */ /* 0x000fe40003f85340 */
[----:B------:R-:W2:Y:S09]  /*5d90*/  @UP1 LDCU.64 UR4, c[0x0][0x888] ;  /* 0x00011100ff0417ac */ /* 0x000eb20008000a00 */
[----:B------:R-:W-:Y:S01]  /*5da0*/  @P0 PLOP3.LUT P1, PT, P3, PT, PT, 0x80, 0x8 ;  /* 0x000000000008081c */ /* 0x000fe20001f2f070 */
[----:B--2---:R-:W-:Y:S04]  /*5db0*/  @UP1 UISETP.NE.U32.AND UP0, UPT, UR4, URZ, UPT ;  /* 0x000000ff0400128c */ /* 0x004fe8000bf05070 */
[----:B------:R-:W-:Y:S04]  /*5dc0*/  @UP1 UISETP.NE.AND.EX UP0, UPT, UR5, URZ, UPT, UP0 ;  /* 0x000000ff0500128c */ /* 0x000fe8000bf05300 */
[----:B------:R-:W-:Y:S01]  /*5dd0*/  @UP1 USEL UR4, URZ, 0xffffffff, UP0 ;  /* 0xffffffffff041887 */ /* 0x000fe20008000000 */
[----:B------:R-:W-:Y:S11]  /*5de0*/  @!P3 BRA `(.L_x_99) ;  /* 0x000000000030b947 */ /* 0x000ff60003800000 */
[----:B------:R-:W-:Y:S01]  /*5df0*/  ISETP.NE.U32.AND P2, PT, R72, RZ, PT ;  /* 0x000000ff4800720c */ /* 0x000fe20003f45070 */
[----:B------:R-:W2:Y:S01]  /*5e00*/  LDCU.64 UR6, c[0x0][0x358] ;  /* 0x00006b00ff0677ac */ /* 0x000ea20008000a00 */
[----:B------:R-:W-:Y:S02]  /*5e10*/  IMAD.MOV.U32 R79, RZ, RZ, 0x1 ;  /* 0x00000001ff4f7424 */ /* 0x000fe400078e00ff */
[----:B------:R-:W-:Y:S11]  /*5e20*/  ISETP.NE.AND.EX P2, PT, R73, RZ, PT, P2 ;  /* 0x000000ff4900720c */ /* 0x000ff60003f45320 */
[----:B------:R-:W-:Y:S02]  /*5e30*/  @!UPT UIADD3 URZ, UPT, UPT, URZ, URZ, URZ ;  /* 0x000000fffffff290 */ /* 0x000fe4000fffe0ff */
[----:B------:R-:W3:Y:S01]  /*5e40*/  @P2 LDC.64 R2, c[0x0][0x888] ;  /* 0x00022200ff022b82 */ /* 0x000ee20000000a00 */
[----:B-1----:R-:W-:Y:S04]  /*5e50*/  @P2 IMAD R0, R74, UR36, RZ ;  /* 0x000000244a002c24 */ /* 0x002fe8000f8e02ff */
[----:B---3--:R-:W-:Y:S04]  /*5e60*/  @P2 IMAD.WIDE R2, R0, 0x4, R2 ;  /* 0x0000000400022825 */ /* 0x008fe800078e0202 */
[----:B------:R-:W-:Y:S01]  /*5e70*/  HFMA2 R0, -RZ, RZ, 0, 5.9604644775390625e-08 ;  /* 0x00000001ff007431 */ /* 0x000fe200000001ff */
[----:B--2--5:R2:W5:Y:S04]  /*5e80*/  @P2 LDG.E R39, desc[UR6][R2.64] ;  /* 0x0000000602272981 */ /* 0x024568000c1e1900 */
[----:B------:R-:W-:Y:S01]  /*5e90*/  @!P2 PRMT R79, R0, 0x7610, R79 ;  /* 0x00007610004fa816 */ /* 0x000fe2000000004f */
[----:B--2---:R-:W3:Y:S06]  /*5ea0*/  @!P2 LDC R39, c[0x0][0x880] ;  /* 0x00022000ff27ab82 */ /* 0x004eec0000000800 */
.L_x_99:
[----:B------:R-:W-:Y:S05]  /*5eb0*/  @!P4 BRA `(.L_x_100) ;  /* 0x000000000024c947 */ /* 0x000fea0003800000 */
[----:B------:R-:W-:Y:S01]  /*5ec0*/  ISETP.NE.U32.AND P2, PT, R68, RZ, PT ;  /* 0x000000ff4400720c */ /* 0x000fe20003f45070 */
[----:B------:R-:W2:Y:S03]  /*5ed0*/  LDCU.64 UR6, c[0x0][0x358] ;  /* 0x00006b00ff0677ac */ /* 0x000ea60008000a00 */
[----:B------:R-:W-:Y:S11]  /*5ee0*/  ISETP.NE.AND.EX P2, PT, R69, RZ, PT, P2 ;  /* 0x000000ff4500720c */ /* 0x000ff60003f45320 */
[----:B------:R-:W-:Y:S02]  /*5ef0*/  @!UPT UIADD3 URZ, UPT, UPT, URZ, URZ, URZ ;  /* 0x000000fffffff290 */ /* 0x000fe4000fffe0ff */
[----:B------:R-:W4:Y:S01]  /*5f00*/  @P2 LDC.64 R2, c[0x0][0x8a8] ;  /* 0x00022a00ff022b82 */ /* 0x000f220000000a00 */
[----:B-1----:R-:W-:Y:S04]  /*5f10*/  @P2 IMAD R0, R70, UR36, RZ ;  /* 0x0000002446002c24 */ /* 0x002fe8000f8e02ff */
[----:B----4-:R-:W-:Y:S05]  /*5f20*/  @P2 IMAD.WIDE R2, R0, 0x4, R2 ;  /* 0x0000000400022825 */ /* 0x010fea00078e0202 */
[----:B--2--5:R2:W5:Y:S02]  /*5f30*/  @P2 LDG.E R38, desc[UR6][R2.64] ;  /* 0x0000000602262981 */ /* 0x024564000c1e1900 */
[----:B--2---:R-:W4:Y:S02]  /*5f40*/  @!P2 LDC R38, c[0x0][0x8a0] ;  /* 0x00022800ff26ab82 */ /* 0x004f240000000800 */
.L_x_100:
[----:B---3-5:R-:W-:Y:S01]  /*5f50*/  @P0 FSETP.NEU.AND P4, PT, R39, RZ, PT ;  /* 0x000000ff2700020b */ /* 0x028fe20003f8d000 */
[----:B-1----:R-:W-:Y:S01]  /*5f60*/  IMAD.U32 R0, RZ, RZ, UR4 ;  /* 0x00000004ff007e24 */ /* 0x002fe2000f8e00ff */
[----:B------:R-:W-:Y:S01]  /*5f70*/  @P0 LOP3.LUT P2, RZ, R79, 0xff, RZ, 0xc0, !PT ;  /* 0x000000ff4fff0812 */ /* 0x000fe2000784c0ff */
[----:B------:R-:W-:Y:S01]  /*5f80*/  BSSY B1, `(.L_x_101) ;  /* 0x0000039000017945 */ /* 0x000fe20003800000 */
[----:B------:R-:W-:Y:S02]  /*5f90*/  @P0 SEL R2, RZ, 0xffffffff, P4 ;  /* 0xffffffffff020807 */ /* 0x000fe40002000000 */
[----:B------:R-:W-:Y:S02]  /*5fa0*/  CS2R R66, SRZ ;  /* 0x0000000000427805 */ /* 0x000fe4000001ff00 */
[----:B------:R-:W-:Y:S02]  /*5fb0*/  LEA R22, R36, UR44, 0x3 ;  /* 0x0000002c24167c11 */ /* 0x000fe4000f8e18ff */
[----:B------:R-:W-:Y:S02]  /*5fc0*/  CS2R R64, SRZ ;  /* 0x0000000000407805 */ /* 0x000fe4000001ff00 */
[----:B------:R-:W-:Y:S02]  /*5fd0*/  @P1 SEL R2, R0, R2, !P2 ;  /* 0x0000000200021207 */ /* 0x000fe40005000000 */
[----:B------:R-:W-:Y:S02]  /*5fe0*/  CS2R R18, SRZ ;  /* 0x0000000000127805 */ /* 0x000fe4000001ff00 */
[----:B------:R-:W-:Y:S02]  /*5ff0*/  SHF.L.U32 R3, R84, 0x1f, RZ ;  /* 0x0000001f54037819 */ /* 0x000fe400000006ff */
[----:B------:R-:W-:Y:S02]  /*6000*/  CS2R R16, SRZ ;  /* 0x0000000000107805 */ /* 0x000fe4000001ff00 */
[----:B------:R-:W-:Y:S02]  /*6010*/  @P0 LOP3.LUT R2, R2, 0x1, RZ, 0xc0, !PT ;  /* 0x0000000102020812 */ /* 0x000fe400078ec0ff */
[----:B------:R-:W-:Y:S02]  /*6020*/  PLOP3.LUT P5, PT, PT, PT, PT, 0x8, 0x80 ;  /* 0x000000000080781c */ /* 0x000fe40003fae170 */
[----:B------:R-:W-:Y:S02]  /*6030*/  ISETP.NE.U32.OR P1, PT, R2, 0x1, !P0 ;  /* 0x000000010200780c */ /* 0x000fe40004725470 */
[----:B------:R-:W-:Y:S11]  /*6040*/  LEA.HI R2, R36, R36, RZ, 0x1 ;  /* 0x0000002424027211 */ /* 0x000ff600078f08ff */
[----:B------:R-:W-:Y:S04]  /*6050*/  @P1 SHF.L.U32 R0, R82, 0x1f, RZ ;  /* 0x0000001f52001819 */ /* 0x000fe800000006ff */
[----:B------:R1:W2:Y:S01]  /*6060*/  @P1 SYNCS.PHASECHK.TRANS64.TRYWAIT P0, [UR44+0xd0], R0 ;  /* 0x0000d000ff0015a7 */ /* 0x0002a2000800112c */
[----:B------:R3:W3:Y:S01]  /*6070*/  SYNCS.PHASECHK.TRANS64.TRYWAIT P4, [R22+URZ+0x110], R3 ;  /* 0x00011003160075a7 */ /* 0x0006e200080811ff */
[C---:B-1----:R-:W-:Y:S01]  /*6080*/  IMAD.SHL.U32 R0, R2.reuse, 0x20, RZ ;  /* 0x0000002002007824 */ /* 0x042fe200078e00ff */
[----:B------:R-:W-:Y:S04]  /*6090*/  LOP3.LUT R2, R2, 0xffe, RZ, 0xc0, !PT ;  /* 0x00000ffe02027812 */ /* 0x000fe800078ec0ff */
[----:B------:R-:W-:Y:S01]  /*60a0*/  LOP3.LUT R0, R0, 0xffffffc0, RZ, 0xc0, !PT ;  /* 0xffffffc000007812 */ /* 0x000fe200078ec0ff */
[----:B------:R-:W-:Y:S04]  /*60b0*/  IMAD.IADD R2, R36, 0x1, -R2 ;  /* 0x0000000124027824 */ /* 0x000fe800078e0a02 */
[----:B------:R-:W-:Y:S04]  /*60c0*/  IMAD.IADD R0, R37, 0x1, R0 ;  /* 0x0000000125007824 */ /* 0x000fe800078e0200 */
[----:B------:R-:W-:Y:S01]  /*60d0*/  IMAD R2, R2, 0x100000, R0 ;  /* 0x0010000002027824 */ /* 0x000fe200078e0200 */
[----:B--2---:R-:W-:Y:S01]  /*60e0*/  @P1 PLOP3.LUT P5, PT, P0, PT, PT, 0x8, 0x80 ;  /* 0x000000000080181c */ /* 0x004fe200007ae170 */
[----:B------:R-:W-:Y:S01]  /*60f0*/  @!UPT UIADD3 URZ, UPT, UPT, URZ, URZ, URZ ;  /* 0x000000fffffff290 */ /* 0x000fe2000fffe0ff */
[----:B---3--:R-:W-:Y:S11]  /*6100*/  @!P1 BRA `(.L_x_102) ;  /* 0x0000000000809947 */ /* 0x008ff60003800000 */
[----:B------:R-:W-:Y:S01]  /*6110*/  ISETP.NE.U32.AND P0, PT, RZ, UR58, PT ;  /* 0x0000003aff007c0c */ /* 0x000fe2000bf05070 */
[----:B------:R-:W-:Y:S01]  /*6120*/  BSSY B0, `(.L_x_103) ;  /* 0x0000012000007945 */ /* 0x000fe20003800000 */
[----:B------:R-:W-:Y:S02]  /*6130*/  FSETP.NEU.AND P2, PT, R39, RZ, PT ;  /* 0x000000ff2700720b */ /* 0x000fe40003f4d000 */
[----:B------:R-:W-:Y:S02]  /*6140*/  CS2R R18, SRZ ;  /* 0x0000000000127805 */ /* 0x000fe4000001ff00 */
[----:B------:R-:W-:Y:S02]  /*6150*/  ISETP.NE.AND.EX P0, PT, RZ, UR59, PT, P0 ;  /* 0x0000003bff007c0c */ /* 0x000fe4000bf05300 */
[----:B------:R-:W-:Y:S02]  /*6160*/  CS2R R16, SRZ ;  /* 0x0000000000107805 */ /* 0x000fe4000001ff00 */
[----:B------:R-:W-:Y:S02]  /*6170*/  LOP3.LUT P1, RZ, R79, 0xff, RZ, 0xc0, !PT ;  /* 0x000000ff4fff7812 */ /* 0x000fe4000782c0ff */
[----:B------:R-:W-:Y:S02]  /*6180*/  CS2R R66, SRZ ;  /* 0x0000000000427805 */ /* 0x000fe4000001ff00 */
[----:B------:R-:W-:Y:S02]  /*6190*/  SEL R0, RZ, 0xffffffff, P2 ;  /* 0xffffffffff007807 */ /* 0x000fe40001000000 */
[----:B------:R-:W-:Y:S02]  /*61a0*/  CS2R R64, SRZ ;  /* 0x0000000000407805 */ /* 0x000fe4000001ff00 */
[----:B------:R-:W-:Y:S04]  /*61b0*/  SEL R4, RZ, 0xffffffff, P0 ;  /* 0xffffffffff047807 */ /* 0x000fe80000000000 */
[----:B------:R-:W-:Y:S04]  /*61c0*/  @P3 SEL R0, R4, R0, !P1 ;  /* 0x0000000004003207 */ /* 0x000fe80004800000 */
[----:B------:R-:W-:Y:S04]  /*61d0*/  LOP3.LUT R0, R0, 0x1, RZ, 0xc0, !PT ;  /* 0x0000000100007812 */ /* 0x000fe800078ec0ff */
[----:B------:R-:W-:Y:S01]  /*61e0*/  ISETP.NE.U32.AND P0, PT, R0, 0x1, PT ;  /* 0x000000010000780c */ /* 0x000fe20003f05070 */
[----:B------:R-:W-:Y:S01]  /*61f0*/  @!UPT UIADD3 URZ, UPT, UPT, URZ, URZ, URZ ;  /* 0x000000fffffff290 */ /* 0x000fe2000fffe0ff */
[----:B------:R-:W-:Y:S11]  /*6200*/  @!P5 BRA `(.L_x_104) ;  /* 0x00000000000cd947 */ /* 0x000ff60003800000 */
[----:B------:R-:W-:Y:S04]  /*6210*/  SHF.L.U32 R4, R82, 0x1f, RZ ;  /* 0x0000001f52047819 */ /* 0x000fe800000006ff */
[----:B------:R-:W1:Y:S02]  /*6220*/  SYNCS.PHASECHK.TRANS64.TRYWAIT P1, [UR44+0xd0], R4 ;  /* 0x0000d004ff0075a7 */ /* 0x000e64000802112c */
[----:B-1----:R-:W-:Y:S05]  /*6230*/  @!P1 BRA `(.L_x_105) ;  /* 0x0000001800289947 */ /* 0x002fea0003800000 */
.L_x_104:
[----:B------:R-:W-:Y:S05]  /*6240*/  BSYNC B0 ;  /* 0x0000000000007941 */ /* 0x000fea0003800000 */
.L_x_103:
[----:B------:R2:W3:Y:S01]  /*6250*/  @P0 LDS.128 R16, [R78+UR44+0x200] ;  /* 0x0002002c4e100984 */ /* 0x0004e20008000c00 */
[----:B------:R-:W-:Y:S01]  /*6260*/  UIADD3 UR4, UPT, UPT, UR44, 0xd8, URZ ;  /* 0x000000d82c047890 */ /* 0x000fe2000fffe0ff */
[----:B------:R-:W-:Y:S02]  /*6270*/  LOP3.LUT R82, R82, 0x1, RZ, 0x3c, !PT ;  /* 0x0000000152527812 */ /* 0x000fe400078e3cff */
[----:B------:R2:W1:Y:S01]  /*6280*/  @P0 LDS.128 R64, [R77+0x10] ;  /* 0x000010004d400984 */ /* 0x0004620000000c00 */
[----:B------:R-:W-:Y:S01]  /*6290*/  UPRMT UR4, UR48, 0x654, UR4 ;  /* 0x0000065430047896 */ /* 0x000fe20008000004 */
[----:B------:R-:W-:Y:S01]  /*62a0*/  @!PT LDS RZ, [RZ] ;  /* 0x00000000fffff984 */ /* 0x000fe20000000800 */
[----:B------:R-:W-:Y:S01]  /*62b0*/  @!PT LDS RZ, [RZ] ;  /* 0x00000000fffff984 */ /* 0x000fe20000000800 */
[----:B------:R-:W-:Y:S01]  /*62c0*/  @!PT LDS RZ, [RZ] ;  /* 0x00000000fffff984 */ /* 0x000fe20000000800 */
[----:B------:R-:W-:Y:S01]  /*62d0*/  @!PT LDS RZ, [RZ] ;  /* 0x00000000fffff984 */ /* 0x000fe20000000800 */
[----:B------:R5:W-:Y:S06]  /*62e0*/  MEMBAR.ALL.CTA ;  /* 0x0000000000007992 */ /* 0x000bec0000008000 */
[----:B-----5:R-:W5:Y:S02]  /*62f0*/  FENCE.VIEW.ASYNC.S ;  /* 0x00000000000073c6 */ /* 0x020f640000000000 */
[----:B-----5:R-:W-:Y:S03]  /*6300*/  SYNCS.ARRIVE.TRANS64.RED.A1T0 RZ, [UR4], RZ ;  /* 0x000000ffffff79a7 */ /* 0x020fe60008100404 */
.L_x_102:
[----:B------:R-:W-:Y:S05]  /*6310*/  BSYNC B1 ;  /* 0x0000000000017941 */ /* 0x000fea0003800000 */
.L_x_101:
[----:B-1----:R-:W-:Y:S04]  /*6320*/  SHF.R.U32.HI R0, RZ, 0x15, R2 ;  /* 0x00000015ff007819 */ /* 0x002fe80000011602 */
[----:B------:R-:W-:Y:S01]  /*6330*/  LOP3.LUT P0, RZ, R0, 0x3, R80, 0x48, !PT ;  /* 0x0000000300ff7812 */ /* 0x000fe20007804850 */
[----:B------:R-:W-:Y:S01]  /*6340*/  @!UPT UIADD3 URZ, UPT, UPT, URZ, URZ, URZ ;  /* 0x000000fffffff290 */ /* 0x000fe2000fffe0ff */
[----:B------:R-:W-:Y:S11]  /*6350*/  @P4 BRA `(.L_x_106) ;  /* 0x0000000000084947 */ /* 0x000ff60003800000 */
[----:B------:R-:W1:Y:S02]  /*6360*/  SYNCS.PHASECHK.TRANS64.TRYWAIT P1, [R22+URZ+0x110], R3 ;  /* 0x00011003160075a7 */ /* 0x000e6400080211ff */
[----:B-1----:R-:W-:Y:S05]  /*6370*/  @!P1 BRA `(.L_x_107) ;  /* 0x0000001400f09947 */ /* 0x002fea0003800000 */
.L_x_106:
[----:B------:R-:W-:Y:S05]  /*6380*/  @!P0 BRA `(.L_x_108) ;  /* 0x0000000000408947 */ /* 0x000fea0003800000 */
[----:B------:R-:W1:Y:S01]  /*6390*/  LDCU.64 UR8, c[0x4][0x70] ;  /* 0x01000e00ff0877ac */ /* 0x000e620008000a00 */
[----:B------:R-:W-:Y:S01]  /*63a0*/  MOV R15, 0x0 ;  /* 0x00000000000f7802 */ /* 0x000fe20000000f00 */
[----:B------:R-:W-:Y:S02]  /*63b0*/  HFMA2 R12, -RZ, RZ, 0, 5.9604644775390625e-08 ;  /* 0x00000001ff0c7431 */ /* 0x000fe400000001ff */
[----:B------:R-:W-:Y:S02]  /*63c0*/  IMAD.MOV.U32 R8, RZ, RZ, 0x192 ;  /* 0x00000192ff087424 */ /* 0x000fe400078e00ff */
[----:B------:R-:W-:Y:S01]  /*63d0*/  IMAD.MOV.U32 R13, RZ, RZ, RZ ;  /* 0x000000ffff0d7224 */ /* 0x000fe200078e00ff */
[----:B------:R-:W5:Y:S01]  /*63e0*/  LDCU.64 UR6, c[0x4][0x78] ;  /* 0x01000f00ff0677ac */ /* 0x000f620008000a00 */
[----:B------:R-:W2:Y:S01]  /*63f0*/  LDC.64 R14, c[0x4][R15] ;  /* 0x010000000f0e7b82 */ /* 0x000ea20000000a00 */
[----:B------:R-:W3:Y:S01]  /*6400*/  LDCU.64 UR4, c[0x4][0x10] ;  /* 0x01000200ff0477ac */ /* 0x000ee20008000a00 */
[----:B-1----:R-:W-:Y:S01]  /*6410*/  MOV R5, UR9 ;  /* 0x0000000900057c02 */ /* 0x002fe20008000f00 */
[----:B------:R-:W-:Y:S01]  /*6420*/  IMAD.U32 R4, RZ, RZ, UR8 ;  /* 0x00000008ff047e24 */ /* 0x000fe2000f8e00ff */
[----:B-----5:R-:W-:Y:S01]  /*6430*/  MOV R7, UR7 ;  /* 0x0000000700077c02 */ /* 0x020fe20008000f00 */
[----:B------:R-:W-:Y:S01]  /*6440*/  IMAD.U32 R6, RZ, RZ, UR6 ;  /* 0x00000006ff067e24 */ /* 0x000fe2000f8e00ff */
[----:B---3--:R-:W-:Y:S01]  /*6450*/  MOV R11, UR5 ;  /* 0x00000005000b7c02 */ /* 0x008fe20008000f00 */
[----:B------:R-:W-:Y:S02]  /*6460*/  IMAD.U32 R10, RZ, RZ, UR4 ;  /* 0x00000004ff0a7e24 */ /* 0x000fe4000f8e00ff */
[----:B------:R-:W-:Y:S07]  /*6470*/  LEPC R20, `(.L_x_108) ;  /* 0x000000001014794e */ /* 0x000fee0000000000 */
[----:B--2-4-:R-:W-:Y:S05]  /*6480*/  CALL.ABS.NOINC R14 ;  /* 0x000000000e007343 */ /* 0x014fea0003c00000 */
.L_x_108:
[----:B------:R-:W-:Y:S01]  /*6490*/  LOP3.LUT P0, RZ, R76, 0x60, RZ, 0xc0, !PT ;  /* 0x000000604cff7812 */ /* 0x000fe2000780c0ff */
[----:B------:R-:W-:Y:S05]  /*64a0*/  WARPSYNC.ALL ;  /* 0x0000000000007948 */ /* 0x000fea0003800000 */
[----:B------:R-:W-:Y:S01]  /*64b0*/  R2UR UR4, R2 ;  /* 0x00000000020472ca */ /* 0x000fe200000e0000 */
[----:B------:R-:W-:Y:S01]  /*64c0*/  BSSY.RECONVERGENT B0, `(.L_x_109) ;  /* 0x000009f000007945 */ /* 0x000fe20003800200 */
[-C--:B---3--:R-:W-:Y:S02]  /*64d0*/  F2FP.F16.E4M3.UNPACK_B R2, R16.reuse ;  /* 0x00000010ff02723e */ /* 0x088fe400020006ff */
[----:B------:R-:W-:Y:S02]  /*64e0*/  F2FP.F16.E4M3.UNPACK_B R16, R16.H1 ;  /* 0x00000010ff10723e */ /* 0x000fe400030006ff */
[----:B------:R-:W-:Y:S01]  /*64f0*/  R2UR UR5, R22 ;  /* 0x00000000160572ca */ /* 0x000fe200000e0000 */
[----:B------:R-:W-:Y:S01]  /*6500*/  HADD2.F32 R0, -RZ, R2.H0_H0 ;  /* 0x20000002ff007230 */ /* 0x000fe20000004100 */
[-C--:B------:R-:W-:Y:S01]  /*6510*/  F2FP.F16.E4M3.UNPACK_B R42, R17.reuse ;  /* 0x00000011ff2a723e */ /* 0x080fe200020006ff */
[--C-:B------:R-:W-:Y:S01]  /*6520*/  HADD2.F32 R3, -RZ, R16.reuse.H0_H0 ;  /* 0x20000010ff037230 */ /* 0x100fe20000004100 */
[----:B------:R-:W-:Y:S01]  /*6530*/  F2FP.F16.E4M3.UNPACK_B R44, R17.H1 ;  /* 0x00000011ff2c723e */ /* 0x000fe200030006ff */
[----:B------:R-:W-:Y:S01]  /*6540*/  HADD2.F32 R40, -RZ, R16.H1_H1 ;  /* 0x30000010ff287230 */ /* 0x000fe20000004100 */
[-C--:B------:R-:W-:Y:S01]  /*6550*/  F2FP.F16.E4M3.UNPACK_B R46, R18.reuse ;  /* 0x00000012ff2e723e */ /* 0x080fe200020006ff */
[----:B------:R-:W-:Y:S01]  /*6560*/  HADD2.F32 R2, -RZ, R2.H1_H1 ;  /* 0x30000002ff027230 */ /* 0x000fe20000004100 */
[----:B------:R-:W-:Y:S01]  /*6570*/  F2FP.F16.E4M3.UNPACK_B R48, R18.H1 ;  /* 0x00000012ff30723e */ /* 0x000fe200030006ff */
[--C-:B------:R-:W-:Y:S01]  /*6580*/  HADD2.F32 R41, -RZ, R42.reuse.H0_H0 ;  /* 0x2000002aff297230 */ /* 0x100fe20000004100 */
[-C--:B------:R-:W-:Y:S01]  /*6590*/  F2FP.F16.E4M3.UNPACK_B R50, R19.reuse ;  /* 0x00000013ff32723e */ /* 0x080fe200020006ff */
[----:B------:R-:W-:Y:S01]  /*65a0*/  HADD2.F32 R42, -RZ, R42.H1_H1 ;  /* 0x3000002aff2a7230 */ /* 0x000fe20000004100 */
[----:B------:R-:W-:Y:S01]  /*65b0*/  F2FP.F16.E4M3.UNPACK_B R52, R19.H1 ;  /* 0x00000013ff34723e */ /* 0x000fe200030006ff */
[----:B------:R-:W-:Y:S01]  /*65c0*/  HADD2.F32 R43, -RZ, R44.H0_H0 ;  /* 0x2000002cff2b7230 */ /* 0x000fe20000004100 */
[----:B------:R-:W-:Y:S01]  /*65d0*/  LDTM.16dp32bit_t0_t15.x32 R4, tmem[UR4] ;  /* 0x00000004000479ee */ /* 0x000fe20008a80000 */
[----:B------:R-:W1:Y:S01]  /*65e0*/  LDTM.16dp32bit_t16_t31.x32 R4, tmem[UR4+0x20] ;  /* 0x00002004000479ee */ /* 0x000e620008aa0000 */
[----:B------:R-:W-:Y:S01]  /*65f0*/  NOP ;  /* 0x0000000000007918 */ /* 0x000fe20000000000 */
[----:B------:R-:W-:Y:S01]  /*6600*/  UIADD3 UR4, UPT, UPT, UR5, 0x130, URZ ;  /* 0x0000013005047890 */ /* 0x000fe2000fffe0ff */
[--C-:B------:R-:W-:Y:S01]  /*6610*/  HADD2.F32 R45, -RZ, R46.reuse.H0_H0 ;  /* 0x2000002eff2d7230 */ /* 0x100fe20000004100 */
[----:B------:R-:W-:Y:S01]  /*6620*/  F2FP.F16.E4M3.UNPACK_B R54, R64 ;  /* 0x00000040ff36723e */ /* 0x000fe200020006ff */
[----:B------:R-:W-:Y:S01]  /*6630*/  HADD2.F32 R46, -RZ, R46.H1_H1 ;  /* 0x3000002eff2e7230 */ /* 0x000fe20000004100 */
[----:B------:R-:W-:Y:S01]  /*6640*/  UPRMT UR4, UR48, 0x654, UR4 ;  /* 0x0000065430047896 */ /* 0x000fe20008000004 */
[--C-:B------:R-:W-:Y:S01]  /*6650*/  HADD2.F32 R49, -RZ, R50.reuse.H0_H0 ;  /* 0x20000032ff317230 */ /* 0x100fe20000004100 */
[-C--:B------:R-:W-:Y:S01]  /*6660*/  F2FP.F16.E4M3.UNPACK_B R58, R65.reuse ;  /* 0x00000041ff3a723e */ /* 0x080fe200020006ff */
[----:B------:R-:W-:Y:S01]  /*6670*/  HADD2.F32 R50, -RZ, R50.H1_H1 ;  /* 0x30000032ff327230 */ /* 0x000fe20000004100 */
[----:B------:R-:W-:Y:S01]  /*6680*/  F2FP.F16.E4M3.UNPACK_B R62, R66 ;  /* 0x00000042ff3e723e */ /* 0x000fe200020006ff */
[--C-:B------:R-:W-:Y:S01]  /*6690*/  HADD2.F32 R53, -RZ, R54.reuse.H0_H0 ;  /* 0x20000036ff357230 */ /* 0x100fe20000004100 */
[----:B------:R-:W-:Y:S01]  /*66a0*/  F2FP.F16.E4M3.UNPACK_B R56, R64.H1 ;  /* 0x00000040ff38723e */ /* 0x000fe200030006ff */
[----:B------:R-:W-:Y:S01]  /*66b0*/  HADD2.F32 R54, -RZ, R54.H1_H1 ;  /* 0x30000036ff367230 */ /* 0x000fe20000004100 */
[----:B------:R-:W-:Y:S01]  /*66c0*/  F2FP.F16.E4M3.UNPACK_B R60, R65.H1 ;  /* 0x00000041ff3c723e */ /* 0x000fe200030006ff */
[----:B-1----:R-:W-:Y:S01]  /*66d0*/  SYNCS.ARRIVE.TRANS64.RED.A1T0 RZ, [UR4], RZ ;  /* 0x000000ffffff79a7 */ /* 0x002fe20008100404 */
[--C-:B------:R-:W-:Y:S01]  /*66e0*/  HADD2.F32 R57, -RZ, R58.reuse.H0_H0 ;  /* 0x2000003aff397230 */ /* 0x100fe20000004100 */
[-C--:B------:R-:W-:Y:S01]  /*66f0*/  F2FP.F16.E4M3.UNPACK_B R65, R67.reuse ;  /* 0x00000043ff41723e */ /* 0x080fe200020006ff */
[----:B------:R-:W-:Y:S01]  /*6700*/  HADD2.F32 R58, -RZ, R58.H1_H1 ;  /* 0x3000003aff3a7230 */ /* 0x000fe20000004100 */
[----:B------:R-:W-:Y:S01]  /*6710*/  F2FP.F16.E4M3.UNPACK_B R64, R66.H1 ;  /* 0x00000042ff40723e */ /* 0x000fe200030006ff */
[--C-:B------:R-:W-:Y:S01]  /*6720*/  HADD2.F32 R61, -RZ, R62.reuse.H0_H0 ;  /* 0x2000003eff3d7230 */ /* 0x100fe20000004100 */
[----:B------:R-:W-:Y:S01]  /*6730*/  F2FP.F16.E4M3.UNPACK_B R67, R67.H1 ;  /* 0x00000043ff43723e */ /* 0x000fe200030006ff */
[----:B------:R-:W-:Y:S01]  /*6740*/  HADD2.F32 R62, -RZ, R62.H1_H1 ;  /* 0x3000003eff3e7230 */ /* 0x000fe20000004100 */
[----:B------:R-:W-:Y:S01]  /*6750*/  IADD3 R36, PT, PT, R36, 0x1, RZ ;  /* 0x0000000124247810 */ /* 0x000fe20007ffe0ff */
[C---:B----4-:R-:W-:Y:S01]  /*6760*/  FMUL R4, R38.reuse, R4 ;  /* 0x0000000426047220 */ /* 0x050fe20000400000 */
[C---:B------:R-:W-:Y:S01]  /*6770*/  FMUL R5, R38.reuse, R5 ;  /* 0x0000000526057220 */ /* 0x040fe20000400000 */
[C---:B------:R-:W-:Y:S01]  /*6780*/  FMUL R8, R38.reuse, R8 ;  /* 0x0000000826087220 */ /* 0x040fe20000400000 */
[C---:B------:R-:W-:Y:S01]  /*6790*/  FMUL R9, R38.reuse, R9 ;  /* 0x0000000926097220 */ /* 0x040fe20000400000 */
[C---:B------:R-:W-:Y:S01]  /*67a0*/  FFMA R4, R39.reuse, R0, R4 ;  /* 0x0000000027047223 */ /* 0x040fe20000000004 */
[C---:B------:R-:W-:Y:S01]  /*67b0*/  FFMA R5, R39.reuse, R2, R5 ;  /* 0x0000000227057223 */ /* 0x040fe20000000005 */
[C---:B------:R-:W-:Y:S01]  /*67c0*/  FMUL R12, R38.reuse, R12 ;  /* 0x0000000c260c7220 */ /* 0x040fe20000400000 */
        /* <DEDUP_REMOVED lines=10> */
[----:B------:R-:W-:Y:S02]  /*6870*/  HADD2.F32 R44, -RZ, R44.H1_H1 ;  /* 0x3000002cff2c7230 */ /* 0x000fe40000004100 */
[C---:B------:R-:W-:Y:S01]  /*6880*/  FMUL R10, R38.reuse, R10 ;  /* 0x0000000a260a7220 */ /* 0x040fe20000400000 */
[C---:B------:R-:W-:Y:S01]  /*6890*/  FFMA R6, R39.reuse, R3, R6 ;  /* 0x0000000327067223 */ /* 0x040fe20000000006 */
[C---:B------:R-:W-:Y:S01]  /*68a0*/  FFMA R7, R39.reuse, R40, R7 ;  /* 0x0000002827077223 */ /* 0x040fe20000000007 */
[C---:B------:R-:W-:Y:S01]  /*68b0*/  FFMA R8, R39.reuse, R41, R8 ;  /* 0x0000002927087223 */ /* 0x040fe20000000008 */
[C---:B------:R-:W-:Y:S01]  /*68c0*/  FFMA R9, R39.reuse, R42, R9 ;  /* 0x0000002a27097223 */ /* 0x040fe20000000009 */
[----:B------:R-:W-:Y:S01]  /*68d0*/  FFMA R10, R39, R43, R10 ;  /* 0x0000002b270a7223 */ /* 0x000fe2000000000a */
[--C-:B------:R-:W-:Y:S01]  /*68e0*/  HADD2.F32 R40, -RZ, R65.reuse.H0_H0 ;  /* 0x20000041ff287230 */ /* 0x100fe20000004100 */
[----:B------:R-:W-:Y:S01]  /*68f0*/  F2FP.SATFINITE.E4M3.F32.PACK_AB_MERGE_C R86, R7, R6, RZ ;  /* 0x000000060756723e */ /* 0x000fe200048070ff */
[C---:B------:R-:W-:Y:S01]  /*6900*/  FMUL R7, R38.reuse, R24 ;  /* 0x0000001826077220 */ /* 0x040fe20000400000 */
[C---:B------:R-:W-:Y:S01]  /*6910*/  FMUL R24, R38.reuse, R29 ;  /* 0x0000001d26187220 */ /* 0x040fe20000400000 */
[C---:B------:R-:W-:Y:S01]  /*6920*/  FMUL R29, R38.reuse, R34 ;  /* 0x00000022261d7220 */ /* 0x040fe20000400000 */
[----:B------:R-:W-:Y:S02]  /*6930*/  HADD2.F32 R65, -RZ, R65.H1_H1 ;  /* 0x30000041ff417230 */ /* 0x000fe40000004100 */
[C---:B------:R-:W-:Y:S01]  /*6940*/  FMUL R11, R38.reuse, R11 ;  /* 0x0000000b260b7220 */ /* 0x040fe20000400000 */
[--C-:B------:R-:W-:Y:S02]  /*6950*/  HADD2.F32 R47, -RZ, R48.reuse.H0_H0 ;  /* 0x20000030ff2f7230 */ /* 0x100fe40000004100 */
[C---:B------:R-:W-:Y:S01]  /*6960*/  FMUL R14, R38.reuse, R14 ;  /* 0x0000000e260e7220 */ /* 0x040fe20000400000 */
[----:B------:R-:W-:Y:S02]  /*6970*/  HADD2.F32 R48, -RZ, R48.H1_H1 ;  /* 0x30000030ff307230 */ /* 0x000fe40000004100 */
[C---:B------:R-:W-:Y:S01]  /*6980*/  FFMA R11, R39.reuse, R44, R11 ;  /* 0x0000002c270b7223 */ /* 0x040fe2000000000b */
[C---:B------:R-:W-:Y:S01]  /*6990*/  FFMA R12, R39.reuse, R45, R12 ;  /* 0x0000002d270c7223 */ /* 0x040fe2000000000c */
[C---:B------:R-:W-:Y:S01]  /*69a0*/  FFMA R13, R39.reuse, R46, R13 ;  /* 0x0000002e270d7223 */ /* 0x040fe2000000000d */
[----:B------:R-:W-:Y:S01]  /*69b0*/  FFMA R14, R39, R47, R14 ;  /* 0x0000002f270e7223 */ /* 0x000fe2000000000e */
[C---:B------:R-:W-:Y:S01]  /*69c0*/  FMUL R15, R38.reuse, R15 ;  /* 0x0000000f260f7220 */ /* 0x040fe20000400000 */
[--C-:B------:R-:W-:Y:S01]  /*69d0*/  HADD2.F32 R51, -RZ, R52.reuse.H0_H0 ;  /* 0x20000034ff337230 */ /* 0x100fe20000004100 */
[----:B------:R-:W-:Y:S01]  /*69e0*/  F2FP.SATFINITE.E4M3.F32.PACK_AB_MERGE_C R10, R11, R10, RZ ;  /* 0x0000000a0b0a723e */ /* 0x000fe200048070ff */
[----:B------:R-:W-:Y:S02]  /*69f0*/  HADD2.F32 R52, -RZ, R52.H1_H1 ;  /* 0x30000034ff347230 */ /* 0x000fe40000004100 */
[C---:B------:R-:W-:Y:S01]  /*6a00*/  FFMA R15, R39.reuse, R48, R15 ;  /* 0x00000030270f7223 */ /* 0x040fe2000000000f */
[C---:B------:R-:W-:Y:S01]  /*6a10*/  FFMA R16, R39.reuse, R49, R16 ;  /* 0x0000003127107223 */ /* 0x040fe20000000010 */
[C---:B------:R-:W-:Y:S01]  /*6a20*/  FFMA R17, R39.reuse, R50, R17 ;  /* 0x0000003227117223 */ /* 0x040fe20000000011 */
[C---:B------:R-:W-:Y:S01]  /*6a30*/  FMUL R18, R38.reuse, R18 ;  /* 0x0000001226127220 */ /* 0x040fe20000400000 */
[C---:B------:R-:W-:Y:S01]  /*6a40*/  FMUL R19, R38.reuse, R19 ;  /* 0x0000001326137220 */ /* 0x040fe20000400000 */
[--C-:B------:R-:W-:Y:S02]  /*6a50*/  HADD2.F32 R55, -RZ, R56.reuse.H0_H0 ;  /* 0x20000038ff377230 */ /* 0x100fe40000004100 */
[C---:B------:R-:W-:Y:S01]  /*6a60*/  FMUL R3, R38.reuse, R22 ;  /* 0x0000001626037220 */ /* 0x040fe20000400000 */
[C---:B------:R-:W-:Y:S01]  /*6a70*/  FFMA R18, R39.reuse, R51, R18 ;  /* 0x0000003327127223 */ /* 0x040fe20000000012 */
[----:B------:R-:W-:Y:S02]  /*6a80*/  HADD2.F32 R56, -RZ, R56.H1_H1 ;  /* 0x30000038ff387230 */ /* 0x000fe40000004100 */
[C---:B------:R-:W-:Y:S01]  /*6a90*/  FFMA R19, R39.reuse, R52, R19 ;  /* 0x0000003427137223 */ /* 0x040fe20000000013 */
[C---:B------:R-:W-:Y:S01]  /*6aa0*/  FMUL R6, R38.reuse, R23 ;  /* 0x0000001726067220 */ /* 0x040fe20000400000 */
[C---:B------:R-:W-:Y:S01]  /*6ab0*/  FFMA R0, R39.reuse, R53, R0 ;  /* 0x0000003527007223 */ /* 0x040fe20000000000 */
[C---:B------:R-:W-:Y:S01]  /*6ac0*/  FFMA R2, R39.reuse, R54, R2 ;  /* 0x0000003627027223 */ /* 0x040fe20000000002 */
[--C-:B------:R-:W-:Y:S02]  /*6ad0*/  HADD2.F32 R59, -RZ, R60.reuse.H0_H0 ;  /* 0x2000003cff3b7230 */ /* 0x100fe40000004100 */
[C---:B------:R-:W-:Y:S01]  /*6ae0*/  FFMA R3, R39.reuse, R55, R3 ;  /* 0x0000003727037223 */ /* 0x040fe20000000003 */
[----:B------:R-:W-:Y:S02]  /*6af0*/  HADD2.F32 R60, -RZ, R60.H1_H1 ;  /* 0x3000003cff3c7230 */ /* 0x000fe40000004100 */
[C---:B------:R-:W-:Y:S01]  /*6b00*/  FMUL R21, R38.reuse, R26 ;  /* 0x0000001a26157220 */ /* 0x040fe20000400000 */
[C---:B------:R-:W-:Y:S01]  /*6b10*/  FMUL R22, R38.reuse, R27 ;  /* 0x0000001b26167220 */ /* 0x040fe20000400000 */
[C---:B------:R-:W-:Y:S01]  /*6b20*/  FFMA R6, R39.reuse, R56, R6 ;  /* 0x0000003827067223 */ /* 0x040fe20000000006 */
[C---:B------:R-:W-:Y:S01]  /*6b30*/  FFMA R7, R39.reuse, R57, R7 ;  /* 0x0000003927077223 */ /* 0x040fe20000000007 */
[C---:B------:R-:W-:Y:S01]  /*6b40*/  FMUL R23, R38.reuse, R28 ;  /* 0x0000001c26177220 */ /* 0x040fe20000400000 */
[C---:B------:R-:W-:Y:S01]  /*6b50*/  FFMA R20, R39.reuse, R58, R20 ;  /* 0x0000003a27147223 */ /* 0x040fe20000000014 */
[--C-:B------:R-:W-:Y:S02]  /*6b60*/  HADD2.F32 R63, -RZ, R64.reuse.H0_H0 ;  /* 0x20000040ff3f7230 */ /* 0x100fe40000004100 */
[C---:B------:R-:W-:Y:S01]  /*6b70*/  FFMA R21, R39.reuse, R59, R21 ;  /* 0x0000003b27157223 */ /* 0x040fe20000000015 */
[----:B------:R-:W-:Y:S02]  /*6b80*/  HADD2.F32 R64, -RZ, R64.H1_H1 ;  /* 0x30000040ff407230 */ /* 0x000fe40000004100 */
[C---:B------:R-:W-:Y:S01]  /*6b90*/  FFMA R22, R39.reuse, R60, R22 ;  /* 0x0000003c27167223 */ /* 0x040fe20000000016 */
[C---:B------:R-:W-:Y:S01]  /*6ba0*/  FMUL R26, R38.reuse, R31 ;  /* 0x0000001f261a7220 */ /* 0x040fe20000400000 */
[C---:B------:R-:W-:Y:S01]  /*6bb0*/  FMUL R27, R38.reuse, R32 ;  /* 0x00000020261b7220 */ /* 0x040fe20000400000 */
[C---:B------:R-:W-:Y:S01]  /*6bc0*/  FFMA R23, R39.reuse, R61, R23 ;  /* 0x0000003d27177223 */ /* 0x040fe20000000017 */
[----:B------:R-:W-:Y:S01]  /*6bd0*/  FMUL R28, R38, R33 ;  /* 0x00000021261c7220 */ /* 0x000fe20000400000 */
[C---:B------:R-:W-:Y:S01]  /*6be0*/  FFMA R24, R39.reuse, R62, R24 ;  /* 0x0000003e27187223 */ /* 0x040fe20000000018 */
[--C-:B------:R-:W-:Y:S02]  /*6bf0*/  HADD2.F32 R66, -RZ, R67.reuse.H0_H0 ;  /* 0x20000043ff427230 */ /* 0x100fe40000004100 */
[C---:B------:R-:W-:Y:S01]  /*6c00*/  FFMA R25, R39.reuse, R63, R25 ;  /* 0x0000003f27197223 */ /* 0x040fe20000000019 */
[----:B------:R-:W-:Y:S02]  /*6c10*/  HADD2.F32 R67, -RZ, R67.H1_H1 ;  /* 0x30000043ff437230 */ /* 0x000fe40000004100 */
[----:B------:R-:W-:Y:S01]  /*6c20*/  FFMA R26, R39, R64, R26 ;  /* 0x00000040271a7223 */ /* 0x000fe2000000001a */
[----:B------:R-:W-:Y:S01]  /*6c30*/  F2FP.SATFINITE.E4M3.F32.PACK_AB_MERGE_C R14, R15, R14, RZ ;  /* 0x0000000e0f0e723e */ /* 0x000fe200048070ff */
[----:B------:R-:W-:Y:S01]  /*6c40*/  FFMA R27, R39, R40, R27 ;  /* 0x00000028271b7223 */ /* 0x000fe2000000001b */
[----:B------:R-:W-:Y:S01]  /*6c50*/  F2FP.SATFINITE.E4M3.F32.PACK_AB_MERGE_C R18, R19, R18, RZ ;  /* 0x000000121312723e */ /* 0x000fe200048070ff */
[C---:B------:R-:W-:Y:S01]  /*6c60*/  FFMA R28, R39.reuse, R65, R28 ;  /* 0x00000041271c7223 */ /* 0x040fe2000000001c */
[C---:B------:R-:W-:Y:S01]  /*6c70*/  FFMA R29, R39.reuse, R66, R29 ;  /* 0x00000042271d7223 */ /* 0x040fe2000000001d */
[----:B------:R-:W-:Y:S01]  /*6c80*/  FFMA R30, R39, R67, R30 ;  /* 0x00000043271e7223 */ /* 0x000fe2000000001e */
[----:B------:R-:W-:Y:S02]  /*6c90*/  F2FP.SATFINITE.E4M3.F32.PACK_AB_MERGE_C R32, R5, R4, R86 ;  /* 0x000000040520723e */ /* 0x000fe40004807056 */
[----:B------:R-:W-:Y:S02]  /*6ca0*/  F2FP.SATFINITE.E4M3.F32.PACK_AB_MERGE_C R33, R9, R8, R10 ;  /* 0x000000080921723e */ /* 0x000fe4000480700a */
[----:B------:R-:W-:Y:S02]  /*6cb0*/  F2FP.SATFINITE.E4M3.F32.PACK_AB_MERGE_C R34, R13, R12, R14 ;  /* 0x0000000c0d22723e */ /* 0x000fe4000480700e */
[----:B------:R-:W-:Y:S02]  /*6cc0*/  F2FP.SATFINITE.E4M3.F32.PACK_AB_MERGE_C R35, R17, R16, R18 ;  /* 0x000000101123723e */ /* 0x000fe40004807012 */
[----:B------:R-:W-:Y:S02]  /*6cd0*/  F2FP.SATFINITE.E4M3.F32.PACK_AB_MERGE_C R3, R6, R3, RZ ;  /* 0x000000030603723e */ /* 0x000fe400048070ff */
[----:B------:R-:W-:Y:S01]  /*6ce0*/  F2FP.SATFINITE.E4M3.F32.PACK_AB_MERGE_C R5, R22, R21, RZ ;  /* 0x000000151605723e */ /* 0x000fe200048070ff */
[----:B------:R1:W-:Y:S01]  /*6cf0*/  STS.128 [R78+UR44+0x1200], R32 ;  /* 0x001200204e007988 */ /* 0x0003e20008000c2c */
[----:B------:R-:W-:Y:S02]  /*6d00*/  F2FP.SATFINITE.E4M3.F32.PACK_AB_MERGE_C R6, R26, R25, RZ ;  /* 0x000000191a06723e */ /* 0x000fe400048070ff */
[----:B------:R-:W-:Y:S02]  /*6d10*/  F2FP.SATFINITE.E4M3.F32.PACK_AB_MERGE_C R29, R30, R29, RZ ;  /* 0x0000001d1e1d723e */ /* 0x000fe400048070ff */
[----:B------:R-:W-:Y:S02]  /*6d20*/  F2FP.SATFINITE.E4M3.F32.PACK_AB_MERGE_C R5, R20, R7, R5 ;  /* 0x000000071405723e */ /* 0x000fe40004807005 */
[----:B------:R-:W-:Y:S02]  /*6d30*/  F2FP.SATFINITE.E4M3.F32.PACK_AB_MERGE_C R4, R2, R0, R3 ;  /* 0x000000000204723e */ /* 0x000fe40004807003 */
[----:B------:R-:W-:Y:S02]  /*6d40*/  F2FP.SATFINITE.E4M3.F32.PACK_AB_MERGE_C R6, R24, R23, R6 ;  /* 0x000000171806723e */ /* 0x000fe40004807006 */
[----:B------:R-:W-:Y:S05]  /*6d50*/  F2FP.SATFINITE.E4M3.F32.PACK_AB_MERGE_C R7, R28, R27, R29 ;  /* 0x0000001b1c07723e */ /* 0x000fea000480701d */
[----:B------:R1:W-:Y:S01]  /*6d60*/  STS.128 [R77+0x1010], R4 ;  /* 0x001010044d007388 */ /* 0x0003e20000000c00 */
[----:B------:R-:W-:Y:S01]  /*6d70*/  @!PT LDS RZ, [RZ] ;  /* 0x00000000fffff984 */ /* 0x000fe20000000800 */
[----:B------:R-:W-:Y:S01]  /*6d80*/  @!PT LDS RZ, [RZ] ;  /* 0x00000000fffff984 */ /* 0x000fe20000000800 */
[----:B------:R-:W-:Y:S01]  /*6d90*/  @!PT LDS RZ, [RZ] ;  /* 0x00000000fffff984 */ /* 0x000fe20000000800 */
[----:B------:R-:W-:Y:S01]  /*6da0*/  @!PT LDS RZ, [RZ] ;  /* 0x00000000fffff984 */ /* 0x000fe20000000800 */
[----:B------:R3:W-:Y:S07]  /*6db0*/  MEMBAR.ALL.CTA ;  /* 0x0000000000007992 */ /* 0x0007ee0000008000 */
[----:B---3--:R-:W3:Y:S02]  /*6dc0*/  FENCE.VIEW.ASYNC.S ;  /* 0x00000000000073c6 */ /* 0x008ee40000000000 */
[----:B---3--:R-:W-:Y:S06]  /*6dd0*/  BAR.SYNC.DEFER_BLOCKING 0x1, 0x80 ;  /* 0x0042000000007b1d */ /* 0x008fec0000010000 */
[----:B------:R-:W-:Y:S05]  /*6de0*/  @P0 BRA `(.L_x_110) ;  /* 0x0000000000300947 */ /* 0x000fea0003800000 */
[----:B------:R-:W-:Y:S02]  /*6df0*/  UIADD3 UR4, UPT, UPT, UR44, 0x1200, URZ ;  /* 0x000012002c047890 */ /* 0x000fe4000fffe0ff */
[----:B------:R-:W-:Y:S02]  /*6e00*/  USHF.L.U32 UR9, UR45, 0x6, URZ ;  /* 0x000000062d097899 */ /* 0x000fe400080006ff */
[----:B------:R-:W-:Y:S02]  /*6e10*/  USHF.L.U32 UR10, UR46, 0x6, URZ ;  /* 0x000000062e0a7899 */ /* 0x000fe400080006ff */
[----:B------:R-:W-:Y:S01]  /*6e20*/  MOV R85, UR4 ;  /* 0x0000000400557c02 */ /* 0x000fe20008000f00 */
[----:B------:R-:W-:Y:S01]  /*6e30*/  UIADD3 UR4, UP0, UPT, UR62, 0x680, URZ ;  /* 0x000006803e047890 */ /* 0x000fe2000ff1e0ff */
[----:B------:R-:W-:Y:S02]  /*6e40*/  UMOV UR11, UR36 ;  /* 0x00000024000b7c82 */ /* 0x000fe40008000000 */
[----:B------:R-:W-:Y:S01]  /*6e50*/  R2UR UR8, R85 ;  /* 0x00000000550872ca */ /* 0x000fe200000e0000 */
[----:B------:R-:W-:Y:S11]  /*6e60*/  UIADD3.X UR5, UPT, UPT, URZ, UR63, URZ, UP0, !UPT ;  /* 0x0000003fff057290 */ /* 0x000ff600087fe4ff */
[----:B------:R-:W-:Y:S01]  /*6e70*/  @!UPT UIADD3 URZ, UPT, UPT, URZ, URZ, URZ ;  /* 0x000000fffffff290 */ /* 0x000fe2000fffe0ff */
[----:B------:R3:W-:Y:S01]  /*6e80*/  UTMASTG.3D [UR8], [UR4] ;  /* 0x00000008040073b5 */ /* 0x0007e20008010000 */
[----:B------:R0:W-:Y:S01]  /*6e90*/  UTMACMDFLUSH ;  /* 0x00000000000079b7 */ /* 0x0001e20000000000 */
[----:B---3--:R-:W-:Y:S04]  /*6ea0*/  DEPBAR.LE SB0, 0x0 ;  /* 0x000080000000791a */ /* 0x008fe80000000000 */
.L_x_110:
[----:B------:R-:W-:Y:S05]  /*6eb0*/  BSYNC.RECONVERGENT B0 ;  /* 0x0000000000007941 */ /* 0x000fea0003800200 */
.L_x_109:
[----:B------:R-:W-:Y:S01]  /*6ec0*/  BAR.SYNC.DEFER_BLOCKING 0x1, 0x80 ;  /* 0x0042000000007b1d */ /* 0x000fe20000010000 */
[----:B------:R-:W-:Y:S01]  /*6ed0*/  ISETP.NE.AND P0, PT, R81, 0x2, PT ;  /* 0x000000025100780c */ /* 0x000fe20003f05270 */
[----:B------:R-:W-:Y:S01]  /*6ee0*/  UISETP.NE.AND UP0, UPT, UR47, URZ, UPT ;  /* 0x000000ff2f00728c */ /* 0x000fe2000bf05270 */
[----:B------:R-:W-:Y:S01]  /*6ef0*/  ISETP.NE.AND P1, PT, R36, 0x4, PT ;  /* 0x000000042400780c */ /* 0x000fe20003f25270 */
[----:B------:R-:W-:Y:S01]  /*6f00*/  UIADD3 UR45, UPT, UPT, UR37, UR60, URZ ;  /* 0x0000003c252d7290 */ /* 0x000fe2000fffe0ff */
[----:B------:R-:W-:Y:S01]  /*6f10*/  SEL R2, RZ, 0x1, P0 ;  /* 0x00000001ff027807 */ /* 0x000fe20000000000 */
[----:B------:R-:W-:Y:S01]  /*6f20*/  UIADD3 UR46, UPT, UPT, UR38, UR57, URZ ;  /* 0x00000039262e7290 */ /* 0x000fe2000fffe0ff */
[----:B------:R-:W-:Y:S02]  /*6f30*/  SEL R0, RZ, 0x1, P1 ;  /* 0x00000001ff007807 */ /* 0x000fe40000800000 */
[----:B------:R-:W-:Y:S02]  /*6f40*/  LOP3.LUT R83, R83, R2, RZ, 0x3c, !PT ;  /* 0x0000000253537212 */ /* 0x000fe400078e3cff */
[----:B------:R-:W-:Y:S02]  /*6f50*/  LOP3.LUT R84, R84, R0, RZ, 0x3c, !PT ;  /* 0x0000000054547212 */ /* 0x000fe400078e3cff */
[----:B------:R-:W-:Y:S02]  /*6f60*/  SEL R81, R81, RZ, P0 ;  /* 0x000000ff51517207 */ /* 0x000fe40000000000 */
[----:B------:R-:W-:Y:S01]  /*6f70*/  SEL R36, R36, RZ, P1 ;  /* 0x000000ff24247207 */ /* 0x000fe20000800000 */
[----:B------:R-:W-:Y:S01]  /*6f80*/  UMOV UR36, UR51 ;  /* 0x0000003300247c82 */ /* 0x000fe20008000000 */
[----:B------:R-:W-:Y:S05]  /*6f90*/  BRA.U UP0, `(.L_x_111) ;  /* 0xffffffe5002c7547 */ /* 0x000fea000b83ffff */
[----:B------:R-:W-:Y:S05]  /*6fa0*/  EXIT ;  /* 0x000000000000794d */ /* 0x000fea0003800000 */
.L_x_25:
[----:B--2---:R2:W3:Y:S02]  /*6fb0*/  SYNCS.PHASECHK.TRANS64.TRYWAIT P0, [R0+URZ+0x160], R2 ;  /* 0x00016002000075a7 */ /* 0x0044e400080011ff */
[----:B---3--:R-:W-:Y:S05]  /*6fc0*/  @!P0 NANOSLEEP.SYNCS 0x989680 ;  /* 0x009896800000895d */ /* 0x008fea0003900000 */
[----:B------:R-:W3:Y:S02]  /*6fd0*/  @!P0 SYNCS.PHASECHK.TRANS64 P0, [R0+URZ+0x160], R2 ;  /* 0x00016002000085a7 */ /* 0x000ee400080010ff */
[----:B---3--:R-:W-:Y:S05]  /*6fe0*/  @!P0 BRA `(.L_x_25) ;  /* 0xfffffffc00f08947 */ /* 0x008fea000383ffff */
[----:B------:R-:W-:Y:S05]  /*6ff0*/  BRA `(.L_x_112) ;  /* 0xffffffa800ac7947 */ /* 0x000fea000383ffff */
.L_x_28:
[----:B-1----:R-:W-:-:S07]  /*7000*/  MOV R0, UR33 ;  /* 0x0000002100007c02 */ /* 0x002fce0008000f00 */
.L_x_113:
[----:B-1----:R1:W2:Y:S02]  /*7010*/  SYNCS.PHASECHK.TRANS64.TRYWAIT P0, [R0+URZ+0x68], R3 ;  /* 0x00006803000075a7 */ /* 0x0022a400080011ff */
[----:B--2---:R-:W-:Y:S05]  /*7020*/  @!P0 NANOSLEEP.SYNCS 0x989680 ;  /* 0x009896800000895d */ /* 0x004fea0003900000 */
[----:B------:R-:W2:Y:S02]  /*7030*/  @!P0 SYNCS.PHASECHK.TRANS64 P0, [R0+URZ+0x68], R3 ;  /* 0x00006803000085a7 */ /* 0x000ea400080010ff */
[----:B--2---:R-:W-:Y:S05]  /*7040*/  @!P0 BRA `(.L_x_113) ;  /* 0xfffffffc00f08947 */ /* 0x004fea000383ffff */
[----:B------:R-:W-:Y:S05]  /*7050*/  BRA `(.L_x_27) ;  /* 0xffffffa800f87947 */ /* 0x000fea000383ffff */
.L_x_35:
[----:B-1----:R-:W-:-:S07]  /*7060*/  MOV R0, UR17 ;  /* 0x0000001100007c02 */ /* 0x002fce0008000f00 */
.L_x_114:
[----:B-1----:R1:W2:Y:S02]  /*7070*/  SYNCS.PHASECHK.TRANS64.TRYWAIT P0, [R0+URZ+0x68], R3 ;  /* 0x00006803000075a7 */ /* 0x0022a400080011ff */
[----:B--2---:R-:W-:Y:S05]  /*7080*/  @!P0 NANOSLEEP.SYNCS 0x989680 ;  /* 0x009896800000895d */ /* 0x004fea0003900000 */
[----:B------:R-:W2:Y:S02]  /*7090*/  @!P0 SYNCS.PHASECHK.TRANS64 P0, [R0+URZ+0x68], R3 ;  /* 0x00006803000085a7 */ /* 0x000ea400080010ff */
[----:B--2---:R-:W-:Y:S05]  /*70a0*/  @!P0 BRA `(.L_x_114) ;  /* 0xfffffffc00f08947 */ /* 0x004fea000383ffff */
[----:B------:R-:W-:Y:S05]  /*70b0*/  BRA `(.L_x_34) ;  /* 0xffffffac00bc7947 */ /* 0x000fea000383ffff */
.L_x_40:
[----:B-1----:R1:W2:Y:S02]  /*70c0*/  SYNCS.PHASECHK.TRANS64.TRYWAIT P0, [R3+URZ+0xf0], R0 ;  /* 0x0000f000030075a7 */ /* 0x0022a400080011ff */
[----:B--2---:R-:W-:Y:S05]  /*70d0*/  @!P0 NANOSLEEP.SYNCS 0x989680 ;  /* 0x009896800000895d */ /* 0x004fea0003900000 */
[----:B------:R-:W2:Y:S02]  /*70e0*/  @!P0 SYNCS.PHASECHK.TRANS64 P0, [R3+URZ+0xf0], R0 ;  /* 0x0000f000030085a7 */ /* 0x000ea400080010ff */
[----:B--2---:R-:W-:Y:S05]  /*70f0*/  @!P0 BRA `(.L_x_40) ;  /* 0xfffffffc00f08947 */ /* 0x004fea000383ffff */
[----:B------:R-:W-:Y:S05]  /*7100*/  BRA `(.L_x_115) ;  /* 0xffffffb000687947 */ /* 0x000fea000383ffff */
.L_x_44:
[----:B------:R-:W-:-:S07]  /*7110*/  MOV R0, UR4 ;  /* 0x0000000400007c02 */ /* 0x000fce0008000f00 */
.L_x_116:
[----:B-1----:R1:W2:Y:S02]  /*7120*/  SYNCS.PHASECHK.TRANS64.TRYWAIT P0, [R0+URZ], R2 ;  /* 0x00000002000075a7 */ /* 0x0022a400080011ff */
[----:B--2---:R-:W-:Y:S05]  /*7130*/  @!P0 NANOSLEEP.SYNCS 0x989680 ;  /* 0x009896800000895d */ /* 0x004fea0003900000 */
[----:B------:R-:W2:Y:S02]  /*7140*/  @!P0 SYNCS.PHASECHK.TRANS64 P0, [R0+URZ], R2 ;  /* 0x00000002000085a7 */ /* 0x000ea400080010ff */
[----:B--2---:R-:W-:Y:S05]  /*7150*/  @!P0 BRA `(.L_x_116) ;  /* 0xfffffffc00f08947 */ /* 0x004fea000383ffff */
[----:B------:R-:W-:Y:S05]  /*7160*/  BRA `(.L_x_117) ;  /* 0xffffffb8000c7947 */ /* 0x000fea000383ffff */
.L_x_45:
[----:B------:R-:W-:-:S07]  /*7170*/  MOV R0, UR5 ;  /* 0x0000000500007c02 */ /* 0x000fce0008000f00 */
.L_x_118:
[----:B-1----:R1:W2:Y:S02]  /*7180*/  SYNCS.PHASECHK.TRANS64.TRYWAIT P0, [R0+URZ], R3 ;  /* 0x00000003000075a7 */ /* 0x0022a400080011ff */
[----:B--2---:R-:W-:Y:S05]  /*7190*/  @!P0 NANOSLEEP.SYNCS 0x989680 ;  /* 0x009896800000895d */ /* 0x004fea0003900000 */
[----:B------:R-:W2:Y:S02]  /*71a0*/  @!P0 SYNCS.PHASECHK.TRANS64 P0, [R0+URZ], R3 ;  /* 0x00000003000085a7 */ /* 0x000ea400080010ff */
[----:B--2---:R-:W-:Y:S05]  /*71b0*/  @!P0 BRA `(.L_x_118) ;  /* 0xfffffffc00f08947 */ /* 0x004fea000383ffff */
[----:B------:R-:W-:Y:S05]  /*71c0*/  BRA `(.L_x_119) ;  /* 0xffffffb800187947 */ /* 0x000fea000383ffff */
.L_x_46:
[----:B------:R-:W-:-:S07]  /*71d0*/  MOV R0, UR5 ;  /* 0x0000000500007c02 */ /* 0x000fce0008000f00 */
.L_x_120:
[----:B-1----:R1:W2:Y:S02]  /*71e0*/  SYNCS.PHASECHK.TRANS64.TRYWAIT P0, [R0+URZ], R3 ;  /* 0x00000003000075a7 */ /* 0x0022a400080011ff */
[----:B--2---:R-:W-:Y:S05]  /*71f0*/  @!P0 NANOSLEEP.SYNCS 0x989680 ;  /* 0x009896800000895d */ /* 0x004fea0003900000 */
[----:B------:R-:W2:Y:S02]  /*7200*/  @!P0 SYNCS.PHASECHK.TRANS64 P0, [R0+URZ], R3 ;  /* 0x00000003000085a7 */ /* 0x000ea400080010ff */
[----:B--2---:R-:W-:Y:S05]  /*7210*/  @!P0 BRA `(.L_x_120) ;  /* 0xfffffffc00f08947 */ /* 0x004fea000383ffff */
[----:B------:R-:W-:Y:S05]  /*7220*/  BRA `(.L_x_121) ;  /* 0xffffffb800247947 */ /* 0x000fea000383ffff */
.L_x_47:
[----:B------:R-:W-:-:S07]  /*7230*/  MOV R0, UR5 ;  /* 0x0000000500007c02 */ /* 0x000fce0008000f00 */
.L_x_122:
[----:B-1----:R1:W2:Y:S02]  /*7240*/  SYNCS.PHASECHK.TRANS64.TRYWAIT P0, [R0+URZ], R3 ;  /* 0x00000003000075a7 */ /* 0x0022a400080011ff */
[----:B--2---:R-:W-:Y:S05]  /*7250*/  @!P0 NANOSLEEP.SYNCS 0x989680 ;  /* 0x009896800000895d */ /* 0x004fea0003900000 */
[----:B------:R-:W2:Y:S02]  /*7260*/  @!P0 SYNCS.PHASECHK.TRANS64 P0, [R0+URZ], R3 ;  /* 0x00000003000085a7 */ /* 0x000ea400080010ff */
[----:B--2---:R-:W-:Y:S05]  /*7270*/  @!P0 BRA `(.L_x_122) ;  /* 0xfffffffc00f08947 */ /* 0x004fea000383ffff */
[----:B------:R-:W-:Y:S05]  /*7280*/  BRA `(.L_x_123) ;  /* 0xffffffb800307947 */ /* 0x000fea000383ffff */
.L_x_48:
[----:B------:R-:W-:-:S07]  /*7290*/  MOV R0, UR5 ;  /* 0x0000000500007c02 */ /* 0x000fce0008000f00 */
.L_x_124:
[----:B-1----:R1:W2:Y:S02]  /*72a0*/  SYNCS.PHASECHK.TRANS64.TRYWAIT P0, [R0+URZ], R3 ;  /* 0x00000003000075a7 */ /* 0x0022a400080011ff */
[----:B--2---:R-:W-:Y:S05]  /*72b0*/  @!P0 NANOSLEEP.SYNCS 0x989680 ;  /* 0x009896800000895d */ /* 0x004fea0003900000 */
[----:B------:R-:W2:Y:S02]  /*72c0*/  @!P0 SYNCS.PHASECHK.TRANS64 P0, [R0+URZ], R3 ;  /* 0x00000003000085a7 */ /* 0x000ea400080010ff */
[----:B--2---:R-:W-:Y:S05]  /*72d0*/  @!P0 BRA `(.L_x_124) ;  /* 0xfffffffc00f08947 */ /* 0x004fea000383ffff */
[----:B------:R-:W-:Y:S05]  /*72e0*/  BRA `(.L_x_125) ;  /* 0xffffffb8003c7947 */ /* 0x000fea000383ffff */
.L_x_49:
[----:B------:R-:W-:-:S07]  /*72f0*/  MOV R0, UR5 ;  /* 0x0000000500007c02 */ /* 0x000fce0008000f00 */
.L_x_126:
[----:B-1----:R1:W2:Y:S02]  /*7300*/  SYNCS.PHASECHK.TRANS64.TRYWAIT P0, [R0+URZ], R3 ;  /* 0x00000003000075a7 */ /* 0x0022a400080011ff */
[----:B--2---:R-:W-:Y:S05]  /*7310*/  @!P0 NANOSLEEP.SYNCS 0x989680 ;  /* 0x009896800000895d */ /* 0x004fea0003900000 */
[----:B------:R-:W2:Y:S02]  /*7320*/  @!P0 SYNCS.PHASECHK.TRANS64 P0, [R0+URZ], R3 ;  /* 0x00000003000085a7 */ /* 0x000ea400080010ff */
[----:B--2---:R-:W-:Y:S05]  /*7330*/  @!P0 BRA `(.L_x_126) ;  /* 0xfffffffc00f08947 */ /* 0x004fea000383ffff */
[----:B------:R-:W-:Y:S05]  /*7340*/  BRA `(.L_x_127) ;  /* 0xffffffb800487947 */ /* 0x000fea000383ffff */
.L_x_50:
[----:B------:R-:W-:-:S07]  /*7350*/  MOV R0, UR5 ;  /* 0x0000000500007c02 */ /* 0x000fce0008000f00 */
.L_x_128:
[----:B-1----:R1:W2:Y:S02]  /*7360*/  SYNCS.PHASECHK.TRANS64.TRYWAIT P0, [R0+URZ], R3 ;  /* 0x00000003000075a7 */ /* 0x0022a400080011ff */
[----:B--2---:R-:W-:Y:S05]  /*7370*/  @!P0 NANOSLEEP.SYNCS 0x989680 ;  /* 0x009896800000895d */ /* 0x004fea0003900000 */
[----:B------:R-:W2:Y:S02]  /*7380*/  @!P0 SYNCS.PHASECHK.TRANS64 P0, [R0+URZ], R3 ;  /* 0x00000003000085a7 */ /* 0x000ea400080010ff */
[----:B--2---:R-:W-:Y:S05]  /*7390*/  @!P0 BRA `(.L_x_128) ;  /* 0xfffffffc00f08947 */ /* 0x004fea000383ffff */
[----:B------:R-:W-:Y:S05]  /*73a0*/  BRA `(.L_x_129) ;  /* 0xffffffb800547947 */ /* 0x000fea000383ffff */
.L_x_51:
[----:B------:R-:W-:-:S07]  /*73b0*/  MOV R0, UR5 ;  /* 0x0000000500007c02 */ /* 0x000fce0008000f00 */
.L_x_130:
[----:B-1----:R1:W2:Y:S02]  /*73c0*/  SYNCS.PHASECHK.TRANS64.TRYWAIT P0, [R0+URZ], R3 ;  /* 0x00000003000075a7 */ /* 0x0022a400080011ff */
[----:B--2---:R-:W-:Y:S05]  /*73d0*/  @!P0 NANOSLEEP.SYNCS 0x989680 ;  /* 0x009896800000895d */ /* 0x004fea0003900000 */
[----:B------:R-:W2:Y:S02]  /*73e0*/  @!P0 SYNCS.PHASECHK.TRANS64 P0, [R0+URZ], R3 ;  /* 0x00000003000085a7 */ /* 0x000ea400080010ff */
[----:B--2---:R-:W-:Y:S05]  /*73f0*/  @!P0 BRA `(.L_x_130) ;  /* 0xfffffffc00f08947 */ /* 0x004fea000383ffff */
[----:B------:R-:W-:Y:S05]  /*7400*/  BRA `(.L_x_131) ;  /* 0xffffffb800607947 */ /* 0x000fea000383ffff */
.L_x_52:
[----:B------:R-:W-:-:S07]  /*7410*/  MOV R0, UR5 ;  /* 0x0000000500007c02 */ /* 0x000fce0008000f00 */
.L_x_132:
[----:B-1----:R1:W2:Y:S02]  /*7420*/  SYNCS.PHASECHK.TRANS64.TRYWAIT P0, [R0+URZ], R3 ;  /* 0x00000003000075a7 */ /* 0x0022a400080011ff */
[----:B--2---:R-:W-:Y:S05]  /*7430*/  @!P0 NANOSLEEP.SYNCS 0x989680 ;  /* 0x009896800000895d */ /* 0x004fea0003900000 */
[----:B------:R-:W2:Y:S02]  /*7440*/  @!P0 SYNCS.PHASECHK.TRANS64 P0, [R0+URZ], R3 ;  /* 0x00000003000085a7 */ /* 0x000ea400080010ff */
[----:B--2---:R-:W-:Y:S05]  /*7450*/  @!P0 BRA `(.L_x_132) ;  /* 0xfffffffc00f08947 */ /* 0x004fea000383ffff */
[----:B------:R-:W-:Y:S05]  /*7460*/  BRA `(.L_x_133) ;  /* 0xffffffb8006c7947 */ /* 0x000fea000383ffff */
.L_x_53:
[----:B------:R-:W-:-:S07]  /*7470*/  MOV R0, UR5 ;  /* 0x0000000500007c02 */ /* 0x000fce0008000f00 */
.L_x_134:
[----:B-1----:R1:W2:Y:S02]  /*7480*/  SYNCS.PHASECHK.TRANS64.TRYWAIT P0, [R0+URZ], R3 ;  /* 0x00000003000075a7 */ /* 0x0022a400080011ff */
[----:B--2---:R-:W-:Y:S05]  /*7490*/  @!P0 NANOSLEEP.SYNCS 0x989680 ;  /* 0x009896800000895d */ /* 0x004fea0003900000 */
[----:B------:R-:W2:Y:S02]  /*74a0*/  @!P0 SYNCS.PHASECHK.TRANS64 P0, [R0+URZ], R3 ;  /* 0x00000003000085a7 */ /* 0x000ea400080010ff */
[----:B--2---:R-:W-:Y:S05]  /*74b0*/  @!P0 BRA `(.L_x_134) ;  /* 0xfffffffc00f08947 */ /* 0x004fea000383ffff */
[----:B------:R-:W-:Y:S05]  /*74c0*/  BRA `(.L_x_135) ;  /* 0xffffffb800787947 */ /* 0x000fea000383ffff */
.L_x_54:
[----:B------:R-:W-:-:S07]  /*74d0*/  MOV R0, UR5 ;  /* 0x0000000500007c02 */ /* 0x000fce0008000f00 */
.L_x_136:
[----:B-1----:R1:W2:Y:S02]  /*74e0*/  SYNCS.PHASECHK.TRANS64.TRYWAIT P0, [R0+URZ], R3 ;  /* 0x00000003000075a7 */ /* 0x0022a400080011ff */
[----:B--2---:R-:W-:Y:S05]  /*74f0*/  @!P0 NANOSLEEP.SYNCS 0x989680 ;  /* 0x009896800000895d */ /* 0x004fea0003900000 */
[----:B------:R-:W2:Y:S02]  /*7500*/  @!P0 SYNCS.PHASECHK.TRANS64 P0, [R0+URZ], R3 ;  /* 0x00000003000085a7 */ /* 0x000ea400080010ff */
[----:B--2---:R-:W-:Y:S05]  /*7510*/  @!P0 BRA `(.L_x_136) ;  /* 0xfffffffc00f08947 */ /* 0x004fea000383ffff */
[----:B------:R-:W-:Y:S05]  /*7520*/  BRA `(.L_x_137) ;  /* 0xffffffb800847947 */ /* 0x000fea000383ffff */
.L_x_55:
[----:B------:R-:W-:-:S07]  /*7530*/  MOV R0, UR5 ;  /* 0x0000000500007c02 */ /* 0x000fce0008000f00 */
.L_x_138:
[----:B-1----:R1:W2:Y:S02]  /*7540*/  SYNCS.PHASECHK.TRANS64.TRYWAIT P0, [R0+URZ], R3 ;  /* 0x00000003000075a7 */ /* 0x0022a400080011ff */
[----:B--2---:R-:W-:Y:S05]  /*7550*/  @!P0 NANOSLEEP.SYNCS 0x989680 ;  /* 0x009896800000895d */ /* 0x004fea0003900000 */
[----:B------:R-:W2:Y:S02]  /*7560*/  @!P0 SYNCS.PHASECHK.TRANS64 P0, [R0+URZ], R3 ;  /* 0x00000003000085a7 */ /* 0x000ea400080010ff */
[----:B--2---:R-:W-:Y:S05]  /*7570*/  @!P0 BRA `(.L_x_138) ;  /* 0xfffffffc00f08947 */ /* 0x004fea000383ffff */
[----:B------:R-:W-:Y:S05]  /*7580*/  BRA `(.L_x_139) ;  /* 0xffffffb800907947 */ /* 0x000fea000383ffff */
.L_x_58:
[----:B--2---:R2:W3:Y:S02]  /*7590*/  SYNCS.PHASECHK.TRANS64.TRYWAIT P0, [R2+URZ+0x150], R4 ;  /* 0x00015004020075a7 */ /* 0x0044e400080011ff */
[----:B---3--:R-:W-:Y:S05]  /*75a0*/  @!P0 NANOSLEEP.SYNCS 0x989680 ;  /* 0x009896800000895d */ /* 0x008fea0003900000 */
[----:B------:R-:W3:Y:S02]  /*75b0*/  @!P0 SYNCS.PHASECHK.TRANS64 P0, [R2+URZ+0x150], R4 ;  /* 0x00015004020085a7 */ /* 0x000ee400080010ff */
[----:B---3--:R-:W-:Y:S05]  /*75c0*/  @!P0 BRA `(.L_x_58) ;  /* 0xfffffffc00f08947 */ /* 0x008fea000383ffff */
[----:B------:R-:W-:Y:S05]  /*75d0*/  BRA `(.L_x_140) ;  /* 0xffffffb800ec7947 */ /* 0x000fea000383ffff */
.L_x_59:
[----:B------:R-:W-:-:S07]  /*75e0*/  MOV R2, UR4 ;  /* 0x0000000400027c02 */ /* 0x000fce0008000f00 */
.L_x_141:
[----:B--2---:R2:W3:Y:S02]  /*75f0*/  SYNCS.PHASECHK.TRANS64.TRYWAIT P0, [R2+URZ+0x100], R5 ;  /* 0x00010005020075a7 */ /* 0x0044e400080011ff */
[----:B---3--:R-:W-:Y:S05]  /*7600*/  @!P0 NANOSLEEP.SYNCS 0x989680 ;  /* 0x009896800000895d */ /* 0x008fea0003900000 */
[----:B------:R-:W3:Y:S02]  /*7610*/  @!P0 SYNCS.PHASECHK.TRANS64 P0, [R2+URZ+0x100], R5 ;  /* 0x00010005020085a7 */ /* 0x000ee400080010ff */
[----:B---3--:R-:W-:Y:S05]  /*7620*/  @!P0 BRA `(.L_x_141) ;  /* 0xfffffffc00f08947 */ /* 0x008fea000383ffff */
[----:B------:R-:W-:Y:S05]  /*7630*/  BRA `(.L_x_142) ;  /* 0xffffffb800fc7947 */ /* 0x000fea000383ffff */
.L_x_60:
[----:B--2---:R2:W3:Y:S02]  /*7640*/  SYNCS.PHASECHK.TRANS64.TRYWAIT P1, [R2+URZ+0xf0], R4 ;  /* 0x0000f004020075a7 */ /* 0x0044e400080211ff */
[----:B---3--:R-:W-:Y:S05]  /*7650*/  @!P1 NANOSLEEP.SYNCS 0x989680 ;  /* 0x009896800000995d */ /* 0x008fea0003900000 */
[----:B------:R-:W3:Y:S02]  /*7660*/  @!P1 SYNCS.PHASECHK.TRANS64 P1, [R2+URZ+0xf0], R4 ;  /* 0x0000f004020095a7 */ /* 0x000ee400080210ff */
[----:B---3--:R-:W-:Y:S05]  /*7670*/  @!P1 BRA `(.L_x_60) ;  /* 0xfffffffc00f09947 */ /* 0x008fea000383ffff */
[----:B------:R-:W-:Y:S05]  /*7680*/  BRA `(.L_x_143) ;  /* 0xffffffbc002c7947 */ /* 0x000fea000383ffff */
.L_x_63:
[----:B------:R-:W-:-:S07]  /*7690*/  MOV R0, UR4 ;  /* 0x0000000400007c02 */ /* 0x000fce0008000f00 */
.L_x_144:
[----:B--2---:R2:W3:Y:S02]  /*76a0*/  SYNCS.PHASECHK.TRANS64.TRYWAIT P0, [R0+URZ+0x100], R2 ;  /* 0x00010002000075a7 */ /* 0x0044e400080011ff */
[----:B---3--:R-:W-:Y:S05]  /*76b0*/  @!P0 NANOSLEEP.SYNCS 0x989680 ;  /* 0x009896800000895d */ /* 0x008fea0003900000 */
[----:B------:R-:W3:Y:S02]  /*76c0*/  @!P0 SYNCS.PHASECHK.TRANS64 P0, [R0+URZ+0x100], R2 ;  /* 0x00010002000085a7 */ /* 0x000ee400080010ff */
[----:B---3--:R-:W-:Y:S05]  /*76d0*/  @!P0 BRA `(.L_x_144) ;  /* 0xfffffffc00f08947 */ /* 0x008fea000383ffff */
[----:B------:R-:W-:Y:S05]  /*76e0*/  BRA `(.L_x_62) ;  /* 0xffffffbc00807947 */ /* 0x000fea000383ffff */
.L_x_70:
[----:B-1----:R1:W2:Y:S02]  /*76f0*/  SYNCS.PHASECHK.TRANS64.TRYWAIT P1, [R0+URZ+0xf0], R2 ;  /* 0x0000f002000075a7 */ /* 0x0022a400080211ff */
[----:B--2---:R-:W-:Y:S05]  /*7700*/  @!P1 NANOSLEEP.SYNCS 0x989680 ;  /* 0x009896800000995d */ /* 0x004fea0003900000 */
[----:B------:R-:W2:Y:S02]  /*7710*/  @!P1 SYNCS.PHASECHK.TRANS64 P1, [R0+URZ+0xf0], R2 ;  /* 0x0000f002000095a7 */ /* 0x000ea400080210ff */
[----:B--2---:R-:W-:Y:S05]  /*7720*/  @!P1 BRA `(.L_x_70) ;  /* 0xfffffffc00f09947 */ /* 0x004fea000383ffff */
[----:B------:R-:W-:Y:S05]  /*7730*/  BRA `(.L_x_145) ;  /* 0xffffffc000f47947 */ /* 0x000fea000383ffff */
.L_x_71:
[----:B------:R-:W-:-:S07]  /*7740*/  MOV R2, UR31 ;  /* 0x0000001f00027c02 */ /* 0x000fce0008000f00 */
.L_x_146:
[----:B-1----:R1:W2:Y:S02]  /*7750*/  SYNCS.PHASECHK.TRANS64.TRYWAIT P0, [R2+URZ+0x130], R0 ;  /* 0x00013000020075a7 */ /* 0x0022a400080011ff */
[----:B--2---:R-:W-:Y:S05]  /*7760*/  @!P0 NANOSLEEP.SYNCS 0x989680 ;  /* 0x009896800000895d */ /* 0x004fea0003900000 */
[----:B------:R-:W2:Y:S02]  /*7770*/  @!P0 SYNCS.PHASECHK.TRANS64 P0, [R2+URZ+0x130], R0 ;  /* 0x00013000020085a7 */ /* 0x000ea400080010ff */
[----:B--2---:R-:W-:Y:S05]  /*7780*/  @!P0 BRA `(.L_x_146) ;  /* 0xfffffffc00f08947 */ /* 0x004fea000383ffff */
[----:B------:R-:W-:Y:S05]  /*7790*/  BRA `(.L_x_147) ;  /* 0xffffffc400447947 */ /* 0x000fea000383ffff */
.L_x_74:
[----:B------:R-:W-:Y:S07]  /*77a0*/  MOV R0, UR5 ;  /* 0x0000000500007c02 */ /* 0x000fee0008000f00 */
.L_x_148:
[----:B-1----:R1:W2:Y:S02]  /*77b0*/  SYNCS.PHASECHK.TRANS64.TRYWAIT P0, [R0+URZ], R2 ;  /* 0x00000002000075a7 */ /* 0x0022a400080011ff */
[----:B--2---:R-:W-:Y:S05]  /*77c0*/  @!P0 NANOSLEEP.SYNCS 0x989680 ;  /* 0x009896800000895d */ /* 0x004fea0003900000 */
[----:B------:R-:W2:Y:S02]  /*77d0*/  @!P0 SYNCS.PHASECHK.TRANS64 P0, [R0+URZ], R2 ;  /* 0x00000002000085a7 */ /* 0x000ea400080010ff */
[----:B--2---:R-:W-:Y:S05]  /*77e0*/  @!P0 BRA `(.L_x_148) ;  /* 0xfffffffc00f08947 */ /* 0x004fea000383ffff */
[----:B------:R-:W-:Y:S05]  /*77f0*/  BRA `(.L_x_73) ;  /* 0xffffffc400607947 */ /* 0x000fea000383ffff */
.L_x_77:
[----:B------:R-:W-:-:S07]  /*7800*/  MOV R0, UR4 ;  /* 0x0000000400007c02 */ /* 0x000fce0008000f00 */
.L_x_149:
[----:B--2---:R2:W4:Y:S02]  /*7810*/  SYNCS.PHASECHK.TRANS64.TRYWAIT P0, [R0+URZ], R2 ;  /* 0x00000002000075a7 */ /* 0x00452400080011ff */
[----:B----4-:R-:W-:Y:S05]  /*7820*/  @!P0 NANOSLEEP.SYNCS 0x989680 ;  /* 0x009896800000895d */ /* 0x010fea0003900000 */
[----:B------:R-:W4:Y:S02]  /*7830*/  @!P0 SYNCS.PHASECHK.TRANS64 P0, [R0+URZ], R2 ;  /* 0x00000002000085a7 */ /* 0x000f2400080010ff */
[----:B----4-:R-:W-:Y:S05]  /*7840*/  @!P0 BRA `(.L_x_149) ;  /* 0xfffffffc00f08947 */ /* 0x010fea000383ffff */
[----:B------:R-:W-:Y:S05]  /*7850*/  BRA `(.L_x_150) ;  /* 0xffffffc8003c7947 */ /* 0x000fea000383ffff */
.L_x_78:
[----:B------:R-:W-:-:S07]  /*7860*/  MOV R0, UR5 ;  /* 0x0000000500007c02 */ /* 0x000fce0008000f00 */
.L_x_151:
[----:B-1----:R1:W2:Y:S02]  /*7870*/  SYNCS.PHASECHK.TRANS64.TRYWAIT P0, [R0+URZ], R3 ;  /* 0x00000003000075a7 */ /* 0x0022a400080011ff */
[----:B--2---:R-:W-:Y:S05]  /*7880*/  @!P0 NANOSLEEP.SYNCS 0x989680 ;  /* 0x009896800000895d */ /* 0x004fea0003900000 */
[----:B------:R-:W2:Y:S02]  /*7890*/  @!P0 SYNCS.PHASECHK.TRANS64 P0, [R0+URZ], R3 ;  /* 0x00000003000085a7 */ /* 0x000ea400080010ff */
[----:B--2---:R-:W-:Y:S05]  /*78a0*/  @!P0 BRA `(.L_x_151) ;  /* 0xfffffffc00f08947 */ /* 0x004fea000383ffff */
[----:B------:R-:W-:Y:S05]  /*78b0*/  BRA `(.L_x_152) ;  /* 0xffffffc800487947 */ /* 0x000fea000383ffff */
.L_x_79:
[----:B------:R-:W-:-:S07]  /*78c0*/  MOV R0, UR5 ;  /* 0x0000000500007c02 */ /* 0x000fce0008000f00 */
.L_x_153:
[----:B-1----:R1:W2:Y:S02]  /*78d0*/  SYNCS.PHASECHK.TRANS64.TRYWAIT P0, [R0+URZ], R3 ;  /* 0x00000003000075a7 */ /* 0x0022a400080011ff */
[----:B--2---:R-:W-:Y:S05]  /*78e0*/  @!P0 NANOSLEEP.SYNCS 0x989680 ;  /* 0x009896800000895d */ /* 0x004fea0003900000 */
[----:B------:R-:W2:Y:S02]  /*78f0*/  @!P0 SYNCS.PHASECHK.TRANS64 P0, [R0+URZ], R3 ;  /* 0x00000003000085a7 */ /* 0x000ea400080010ff */
[----:B--2---:R-:W-:Y:S05]  /*7900*/  @!P0 BRA `(.L_x_153) ;  /* 0xfffffffc00f08947 */ /* 0x004fea000383ffff */
[----:B------:R-:W-:Y:S05]  /*7910*/  BRA `(.L_x_154) ;  /* 0xffffffc800547947 */ /* 0x000fea000383ffff */
.L_x_80:
[----:B-1----:R-:W-:-:S07]  /*7920*/  MOV R0, UR4 ;  /* 0x0000000400007c02 */ /* 0x002fce0008000f00 */
.L_x_155:
[----:B-1----:R1:W2:Y:S02]  /*7930*/  SYNCS.PHASECHK.TRANS64.TRYWAIT P0, [R0+URZ], R2 ;  /* 0x00000002000075a7 */ /* 0x0022a400080011ff */
[----:B--2---:R-:W-:Y:S05]  /*7940*/  @!P0 NANOSLEEP.SYNCS 0x989680 ;  /* 0x009896800000895d */ /* 0x004fea0003900000 */
[----:B------:R-:W2:Y:S02]  /*7950*/  @!P0 SYNCS.PHASECHK.TRANS64 P0, [R0+URZ], R2 ;  /* 0x00000002000085a7 */ /* 0x000ea400080010ff */
[----:B--2---:R-:W-:Y:S05]  /*7960*/  @!P0 BRA `(.L_x_155) ;  /* 0xfffffffc00f08947 */ /* 0x004fea000383ffff */
[----:B------:R-:W-:Y:S05]  /*7970*/  BRA `(.L_x_156) ;  /* 0xffffffc800607947 */ /* 0x000fea000383ffff */
.L_x_85:
[----:B---3--:R3:W4:Y:S02]  /*7980*/  SYNCS.PHASECHK.TRANS64.TRYWAIT P0, [R7+URZ+0xf0], R0 ;  /* 0x0000f000070075a7 */ /* 0x00872400080011ff */
[----:B----4-:R-:W-:Y:S05]  /*7990*/  @!P0 NANOSLEEP.SYNCS 0x989680 ;  /* 0x009896800000895d */ /* 0x010fea0003900000 */
[----:B------:R-:W4:Y:S02]  /*79a0*/  @!P0 SYNCS.PHASECHK.TRANS64 P0, [R7+URZ+0xf0], R0 ;  /* 0x0000f000070085a7 */ /* 0x000f2400080010ff */
[----:B----4-:R-:W-:Y:S05]  /*79b0*/  @!P0 BRA `(.L_x_85) ;  /* 0xfffffffc00f08947 */ /* 0x010fea000383ffff */
[----:B------:R-:W-:Y:S05]  /*79c0*/  BRA `(.L_x_157) ;  /* 0xffffffcc00747947 */ /* 0x000fea000383ffff */
.L_x_88:
[----:B-1----:R-:W-:Y:S07]  /*79d0*/  MOV R0, UR17 ;  /* 0x0000001100007c02 */ /* 0x002fee0008000f00 */
.L_x_158:
[----:B-1----:R1:W3:Y:S02]  /*79e0*/  SYNCS.PHASECHK.TRANS64.TRYWAIT P2, [R0+URZ+0xe8], R7 ;  /* 0x0000e807000075a7 */ /* 0x0022e400080411ff */
[----:B---3--:R-:W-:Y:S05]  /*79f0*/  @!P2 NANOSLEEP.SYNCS 0x989680 ;  /* 0x009896800000a95d */ /* 0x008fea0003900000 */
[----:B------:R-:W3:Y:S02]  /*7a00*/  @!P2 SYNCS.PHASECHK.TRANS64 P2, [R0+URZ+0xe8], R7 ;  /* 0x0000e8070000a5a7 */ /* 0x000ee400080410ff */
[----:B---3--:R-:W-:Y:S05]  /*7a10*/  @!P2 BRA `(.L_x_158) ;  /* 0xfffffffc00f0a947 */ /* 0x008fea000383ffff */
[----:B------:R-:W-:Y:S05]  /*7a20*/  BRA `(.L_x_87) ;  /* 0xffffffd000d47947 */ /* 0x000fea000383ffff */
.L_x_91:
[----:B-1----:R-:W-:Y:S07]  /*7a30*/  MOV R0, UR17 ;  /* 0x0000001100007c02 */ /* 0x002fee0008000f00 */
.L_x_159:
[----:B-1----:R1:W3:Y:S02]  /*7a40*/  SYNCS.PHASECHK.TRANS64.TRYWAIT P0, [R0+URZ+0xd8], R6 ;  /* 0x0000d806000075a7 */ /* 0x0022e400080011ff */
[----:B---3--:R-:W-:Y:S05]  /*7a50*/  @!P0 NANOSLEEP.SYNCS 0x989680 ;  /* 0x009896800000895d */ /* 0x008fea0003900000 */
[----:B------:R-:W3:Y:S02]  /*7a60*/  @!P0 SYNCS.PHASECHK.TRANS64 P0, [R0+URZ+0xd8], R6 ;  /* 0x0000d806000085a7 */ /* 0x000ee400080010ff */
[----:B---3--:R-:W-:Y:S05]  /*7a70*/  @!P0 BRA `(.L_x_159) ;  /* 0xfffffffc00f08947 */ /* 0x008fea000383ffff */
[----:B------:R-:W-:Y:S05]  /*7a80*/  BRA `(.L_x_160) ;  /* 0xffffffd400247947 */ /* 0x000fea000383ffff */
.L_x_94:
[----:B---3--:R3:W1:Y:S02]  /*7a90*/  SYNCS.PHASECHK.TRANS64.TRYWAIT P0, [R3+URZ+0xf0], R0 ;  /* 0x0000f000030075a7 */ /* 0x00866400080011ff */
[----:B-1----:R-:W-:Y:S05]  /*7aa0*/  @!P0 NANOSLEEP.SYNCS 0x989680 ;  /* 0x009896800000895d */ /* 0x002fea0003900000 */
[----:B------:R-:W1:Y:S02]  /*7ab0*/  @!P0 SYNCS.PHASECHK.TRANS64 P0, [R3+URZ+0xf0], R0 ;  /* 0x0000f000030085a7 */ /* 0x000e6400080010ff */
[----:B-1----:R-:W-:Y:S05]  /*7ac0*/  @!P0 BRA `(.L_x_94) ;  /* 0xfffffffc00f08947 */ /* 0x002fea000383ffff */
[----:B------:R-:W-:Y:S05]  /*7ad0*/  BRA `(.L_x_161) ;  /* 0xffffffd800707947 */ /* 0x000fea000383ffff */
.L_x_105:
[----:B-1----:R-:W-:Y:S04]  /*7ae0*/  MOV R0, UR44 ;  /* 0x0000002c00007c02 */ /* 0x002fe80008000f00 */
[----:B------:R1:W2:Y:S03]  /*7af0*/  SYNCS.PHASECHK.TRANS64.TRYWAIT P1, [R0+URZ+0xd0], R4 ;  /* 0x0000d004000075a7 */ /* 0x0002a600080211ff */
[----:B--2---:R-:W-:Y:S05]  /*7b00*/  @!P1 NANOSLEEP.SYNCS 0x989680 ;  /* 0x009896800000995d */ /* 0x004fea0003900000 */
[----:B------:R-:W2:Y:S02]  /*7b10*/  @!P1 SYNCS.PHASECHK.TRANS64 P1, [R0+URZ+0xd0], R4 ;  /* 0x0000d004000095a7 */ /* 0x000ea400080210ff */
[----:B--2---:R-:W-:Y:S05]  /*7b20*/  @!P1 BRA `(.L_x_105) ;  /* 0xfffffffc00ec9947 */ /* 0x004fea000383ffff */
[----:B------:R-:W-:Y:S05]  /*7b30*/  BRA `(.L_x_104) ;  /* 0xffffffe400c07947 */ /* 0x000fea000383ffff */
.L_x_107:
[----:B------:R1:W1:Y:S02]  /*7b40*/  SYNCS.PHASECHK.TRANS64.TRYWAIT P1, [R22+URZ+0x110], R3 ;  /* 0x00011003160075a7 */ /* 0x00026400080211ff */
[----:B-1----:R-:W-:Y:S05]  /*7b50*/  @!P1 NANOSLEEP.SYNCS 0x989680 ;  /* 0x009896800000995d */ /* 0x002fea0003900000 */
[----:B------:R-:W1:Y:S02]  /*7b60*/  @!P1 SYNCS.PHASECHK.TRANS64 P1, [R22+URZ+0x110], R3 ;  /* 0x00011003160095a7 */ /* 0x000e6400080210ff */
[----:B-1----:R-:W-:Y:S05]  /*7b70*/  @!P1 BRA `(.L_x_107) ;  /* 0xfffffffc00f09947 */ /* 0x002fea000383ffff */
[----:B------:R-:W-:Y:S05]  /*7b80*/  BRA `(.L_x_106) ;  /* 0xffffffe400fc7947 */ /* 0x000fea000383ffff */
        .weak           $__internal_0_$__cuda_sm10x_tcgen05_guardrail_trap_col_being_dealloced_not_returned_by_alloc
        .type           $__internal_0_$__cuda_sm10x_tcgen05_guardrail_trap_col_being_dealloced_not_returned_by_alloc,@function
        .size           $__internal_0_$__cuda_sm10x_tcgen05_guardrail_trap_col_being_dealloced_not_returned_by_alloc,($__internal_1_$__cuda_sm10x_tcgen05_guardrail_trap_phase_invalid_during_alloc - $__internal_0_$__cuda_sm10x_tcgen05_guardrail_trap_col_being_dealloced_not_returned_by_alloc)
$__internal_0_$__cuda_sm10x_tcgen05_guardrail_trap_col_being_dealloced_not_returned_by_alloc:
[----:B------:R-:W-:Y:S05]  /*7b90*/  BPT.TRAP 0x1 ;  /* 0x000000040000795c */ /* 0x000fea0000300000 */
[----:B------:R-:W-:-:S04]  /*7ba0*/  HFMA2 R3, -RZ, RZ, 0, 0 ;  /* 0x00000000ff037431 */ /* 0x000fc800000001ff */
[----:B------:R-:W-:Y:S05]  /*7bb0*/  RET.REL.NODEC R2 `(_ZN7cutlass13device_kernelINS_4gemm6kernel13GemmUniversalIN4cute5tupleIJiiiiEEENS1_10collective13CollectiveMmaINS1_35MainloopSm100TmaUmmaWarpSpecializedILi13ELi2ELi4ENS5_IJNS4_1CILi2EEESB_NSA_ILi1EEEEEEEENS5_IJNSA_ILi64EEESF_NSA_ILi128EEEEEENS_12float_e4m3_tENS5_IJlSC_lEEESI_SJ_NS4_8TiledMMAINS4_8MMA_AtomIJNS4_10MMA_TraitsINS4_19SM100_MMA_F8F6F4_SSEJSI_SI_fSF_SF_NS4_17integral_constantINS4_4UMMA5MajorELSQ_0EEESR_NSO_INSP_7ScaleInELSS_0EEEST_EEEEEENS4_6LayoutINS5_IJSC_SC_SC_EEENS5_IJNSA_ILi0EEESY_SY_EEEEENS5_IJNS4_10UnderscoreES11_S11_EEEEENS4_23SM90_TMA_LOAD_MULTICASTENS4_14ComposedLayoutINS4_7SwizzleILi3ELi4ELi3EEENS4_18smem_ptr_flag_bitsILi8EEENSW_INS5_IJNSA_ILi8EEESG_EEENS5_IJSG_SC_EEEEEEEvNS4_8identityES14_S1E_vS1F_EENS_8epilogue10collective18CollectiveEpilogueINS1H_23Sm100TmaWarpSpecializedILi1ELi1ELi32ELb0ELb0EEEJSH_NS5_IJNSW_ISF_SC_EES1M_EEESI_SJ_SI_SJ_NS1H_6fusion15FusionCallbacksIS1L_NS1O_17LinearCombinationISI_fSI_fLNS_15FloatRoundStyleE2EEESH_S1N_JEEENS4_5SM1004TMEM4LOAD26SM100_TMEM_LOAD_16dp32b32xENS4_13SM90_TMA_LOADENS15_INS16_ILi2ELi4ELi3EEES19_NSW_INS5_IJS1A_SF_EEENS5_IJSF_SC_EEEEEEENS4_39AutoVectorizingCopyWithAssumedAlignmentILi128EEENS4_14SM90_TMA_STOREES23_S25_S25_EEEvvEEEEvNT_6ParamsE) ;  /* 0xffffff8402107950 */ /* 0x000fea0003c3ffff */
        .weak           $__internal_1_$__cuda_sm10x_tcgen05_guardrail_trap_phase_invalid_during_alloc
        .type           $__internal_1_$__cuda_sm10x_tcgen05_guardrail_trap_phase_invalid_during_alloc,@function
        .size           $__internal_1_$__cuda_sm10x_tcgen05_guardrail_trap_phase_invalid_during_alloc,($__internal_2_$__cuda_sm10x_tcgen05_guardrail_trap_unallocated_columns_being_dealloced - $__internal_1_$__cuda_sm10x_tcgen05_guardrail_trap_phase_invalid_during_alloc)
$__internal_1_$__cuda_sm10x_tcgen05_guardrail_trap_phase_invalid_during_alloc:
[----:B------:R-:W-:Y:S05]  /*7bc0*/  BPT.TRAP 0x1 ;  /* 0x000000040000795c */ /* 0x000fea0000300000 */
[----:B------:R-:W-:-:S04]  /*7bd0*/  MOV R5, 0x0 ;  /* 0x0000000000057802 */ /* 0x000fc80000000f00 */
[----:B------:R-:W-:Y:S05]  /*7be0*/  RET.REL.NODEC R4 `(_ZN7cutlass13device_kernelINS_4gemm6kernel13GemmUniversalIN4cute5tupleIJiiiiEEENS1_10collective13CollectiveMmaINS1_35MainloopSm100TmaUmmaWarpSpecializedILi13ELi2ELi4ENS5_IJNS4_1CILi2EEESB_NSA_ILi1EEEEEEEENS5_IJNSA_ILi64EEESF_NSA_ILi128EEEEEENS_12float_e4m3_tENS5_IJlSC_lEEESI_SJ_NS4_8TiledMMAINS4_8MMA_AtomIJNS4_10MMA_TraitsINS4_19SM100_MMA_F8F6F4_SSEJSI_SI_fSF_SF_NS4_17integral_constantINS4_4UMMA5MajorELSQ_0EEESR_NSO_INSP_7ScaleInELSS_0EEEST_EEEEEENS4_6LayoutINS5_IJSC_SC_SC_EEENS5_IJNSA_ILi0EEESY_SY_EEEEENS5_IJNS4_10UnderscoreES11_S11_EEEEENS4_23SM90_TMA_LOAD_MULTICASTENS4_14ComposedLayoutINS4_7SwizzleILi3ELi4ELi3EEENS4_18smem_ptr_flag_bitsILi8EEENSW_INS5_IJNSA_ILi8EEESG_EEENS5_IJSG_SC_EEEEEEEvNS4_8identityES14_S1E_vS1F_EENS_8epilogue10collective18CollectiveEpilogueINS1H_23Sm100TmaWarpSpecializedILi1ELi1ELi32ELb0ELb0EEEJSH_NS5_IJNSW_ISF_SC_EES1M_EEESI_SJ_SI_SJ_NS1H_6fusion15FusionCallbacksIS1L_NS1O_17LinearCombinationISI_fSI_fLNS_15FloatRoundStyleE2EEESH_S1N_JEEENS4_5SM1004TMEM4LOAD26SM100_TMEM_LOAD_16dp32b32xENS4_13SM90_TMA_LOADENS15_INS16_ILi2ELi4ELi3EEES19_NSW_INS5_IJS1A_SF_EEENS5_IJSF_SC_EEEEEEENS4_39AutoVectorizingCopyWithAssumedAlignmentILi128EEENS4_14SM90_TMA_STOREES23_S25_S25_EEEvvEEEEvNT_6ParamsE) ;  /* 0xffffff8404047950 */ /* 0x000fea0003c3ffff */
        .weak           $__internal_2_$__cuda_sm10x_tcgen05_guardrail_trap_unallocated_columns_being_dealloced
        .type           $__internal_2_$__cuda_sm10x_tcgen05_guardrail_trap_unallocated_columns_being_dealloced,@function
        .size           $__internal_2_$__cuda_sm10x_tcgen05_guardrail_trap_unallocated_columns_being_dealloced,(.L_x_163 - $__internal_2_$__cuda_sm10x_tcgen05_guardrail_trap_unallocated_columns_being_dealloced)
$__internal_2_$__cuda_sm10x_tcgen05_guardrail_trap_unallocated_columns_being_dealloced:
[----:B------:R-:W-:Y:S05]  /*7bf0*/  BPT.TRAP 0x1 ;  /* 0x000000040000795c */ /* 0x000fea0000300000 */
[----:B------:R-:W-:-:S04]  /*7c00*/  HFMA2 R3, -RZ, RZ, 0, 0 ;  /* 0x00000000ff037431 */ /* 0x000fc800000001ff */
[----:B------:R-:W-:Y:S05]  /*7c10*/  RET.REL.NODEC R2 `(_ZN7cutlass13device_kernelINS_4gemm6kernel13GemmUniversalIN4cute5tupleIJiiiiEEENS1_10collective13CollectiveMmaINS1_35MainloopSm100TmaUmmaWarpSpecializedILi13ELi2ELi4ENS5_IJNS4_1CILi2EEESB_NSA_ILi1EEEEEEEENS5_IJNSA_ILi64EEESF_NSA_ILi128EEEEEENS_12float_e4m3_tENS5_IJlSC_lEEESI_SJ_NS4_8TiledMMAINS4_8MMA_AtomIJNS4_10MMA_TraitsINS4_19SM100_MMA_F8F6F4_SSEJSI_SI_fSF_SF_NS4_17integral_constantINS4_4UMMA5MajorELSQ_0EEESR_NSO_INSP_7ScaleInELSS_0EEEST_EEEEEENS4_6LayoutINS5_IJSC_SC_SC_EEENS5_IJNSA_ILi0EEESY_SY_EEEEENS5_IJNS4_10UnderscoreES11_S11_EEEEENS4_23SM90_TMA_LOAD_MULTICASTENS4_14ComposedLayoutINS4_7SwizzleILi3ELi4ELi3EEENS4_18smem_ptr_flag_bitsILi8EEENSW_INS5_IJNSA_ILi8EEESG_EEENS5_IJSG_SC_EEEEEEEvNS4_8identityES14_S1E_vS1F_EENS_8epilogue10collective18CollectiveEpilogueINS1H_23Sm100TmaWarpSpecializedILi1ELi1ELi32ELb0ELb0EEEJSH_NS5_IJNSW_ISF_SC_EES1M_EEESI_SJ_SI_SJ_NS1H_6fusion15FusionCallbacksIS1L_NS1O_17LinearCombinationISI_fSI_fLNS_15FloatRoundStyleE2EEESH_S1N_JEEENS4_5SM1004TMEM4LOAD26SM100_TMEM_LOAD_16dp32b32xENS4_13SM90_TMA_LOADENS15_INS16_ILi2ELi4ELi3EEES19_NSW_INS5_IJS1A_SF_EEENS5_IJSF_SC_EEEEEEENS4_39AutoVectorizingCopyWithAssumedAlignmentILi128EEENS4_14SM90_TMA_STOREES23_S25_S25_EEEvvEEEEvNT_6ParamsE) ;  /* 0xffffff8002f87950 */ /* 0x000fea0003c3ffff */
.L_x_162:
[----:B------:R-:W-:-:S00]  /*7c20*/  BRA `(.L_x_162) ;  /* 0xfffffffc00fc7947 */ /* 0x000fc0000383ffff */
[----:B------:R-:W-:-:S00]  /*7c30*/  NOP ;  /* 0x0000000000007918 */ /* 0x000fc00000000000 */
        /* <DEDUP_REMOVED lines=12> */
.L_x_163:


//--------------------- .nv.global.init           --------------------------
	.section	.nv.global.init,"aw",@progbits
.nv.global.init:
	.type		$str$27,@object
	.size		$str$27,($str$28 - $str$27)
$str$27:
        /*0000*/ 	.byte	0x28, 0x61, 0x64, 0x64, 0x72, 0x65, 0x73, 0x73, 0x20, 0x26, 0x20, 0x6d, 0x61, 0x73, 0x6b, 0x29
        /*0010*/ 	.byte	0x20, 0x3d, 0x3d, 0x20, 0x30, 0x00
	.type		$str$28,@object
	.size		$str$28,($str$26 - $str$28)
$str$28:
        /*0016*/ 	.byte	0x2f, 0x74, 0x6d, 0x70, 0x2f, 0x63, 0x75, 0x74, 0x6c, 0x61, 0x73, 0x73, 0x5f, 0x73, 0x77, 0x65
        /*0026*/ 	.byte	0x65, 0x70, 0x5f, 0x73, 0x72, 0x63, 0x2f, 0x69, 0x6e, 0x63, 0x6c, 0x75, 0x64, 0x65, 0x2f, 0x63
        /*0036*/ 	.byte	0x75, 0x74, 0x65, 0x2f, 0x70, 0x6f, 0x69, 0x6e, 0x74, 0x65, 0x72, 0x5f, 0x66, 0x6c, 0x61, 0x67
        /*0046*/ 	.byte	0x67, 0x65, 0x64, 0x2e, 0x68, 0x70, 0x70, 0x00
	.type		$str$26,@object
	.size		$str$26,($str$25 - $str$26)
$str$26:
        /*004e*/ 	.byte	0x2f, 0x74, 0x6d, 0x70, 0x2f, 0x63, 0x75, 0x74, 0x6c, 0x61, 0x73, 0x73, 0x5f, 0x73, 0x77, 0x65
        /*005e*/ 	.byte	0x65, 0x70, 0x5f, 0x73, 0x72, 0x63, 0x2f, 0x69, 0x6e, 0x63, 0x6c, 0x75, 0x64, 0x65, 0x2f, 0x63
        /*006e*/ 	.byte	0x75, 0x74, 0x65, 0x2f, 0x61, 0x74, 0x6f, 0x6d, 0x2f, 0x63, 0x6f, 0x70, 0x79, 0x5f, 0x74, 0x72
        /*007e*/ 	.byte	0x61, 0x69, 0x74, 0x73, 0x5f, 0x73, 0x6d, 0x31, 0x30, 0x30, 0x2e, 0x68, 0x70, 0x70, 0x00
	.type		$str$25,@object
	.size		$str$25,(__unnamed_1 - $str$25)
$str$25:
        /*008d*/ 	.byte	0x28, 0x28, 0x75, 0x69, 0x6e, 0x74, 0x33, 0x32, 0x5f, 0x74, 0x28, 0x74, 0x68, 0x72, 0x65, 0x61
        /*009d*/ 	.byte	0x64, 0x49, 0x64, 0x78, 0x2e, 0x78, 0x29, 0x20, 0x2f, 0x20, 0x33, 0x32, 0x29, 0x20, 0x25, 0x20
        /*00ad*/ 	.byte	0x34, 0x29, 0x20, 0x3d, 0x3d, 0x20, 0x28, 0x28, 0x28, 0x74, 0x6d, 0x65, 0x6d, 0x5f, 0x61, 0x64
        /*00bd*/ 	.byte	0x64, 0x72, 0x20, 0x3e, 0x3e, 0x20, 0x31, 0x36, 0x29, 0x20, 0x2f, 0x20, 0x33, 0x32, 0x29, 0x20
        /*00cd*/ 	.byte	0x25, 0x20, 0x34, 0x29, 0x00
	.type		__unnamed_1,@object
	.size		__unnamed_1,(__unnamed_2 - __unnamed_1)
__unnamed_1:
        /*00d2*/ 	.byte	0x61, 0x75, 0x74, 0x6f, 0x20, 0x63, 0x75, 0x74, 0x65, 0x3a, 0x3a, 0x61, 0x73, 0x5f, 0x70, 0x6f
        /* <DEDUP_REMOVED lines=24> */
        /*0262*/ 	.byte	0x3c, 0x34, 0x30, 0x39, 0x36, 0x3e, 0x3e, 0x3e, 0x3e, 0x5d, 0x00
	.type		__unnamed_2,@object
	.size		__unnamed_2,(.L_2 - __unnamed_2)
__unnamed_2:
        /* <DEDUP_REMOVED lines=40> */
        /*04ed*/ 	.byte	0x74, 0x65, 0x3a, 0x3a, 0x43, 0x3c, 0x30, 0x3e, 0x3e, 0x3e, 0x3e, 0x5d, 0x00
.L_2:


//--------------------- .nv.shared._ZN7cutlass13device_kernelINS_4gemm6kernel13GemmUniversalIN4cute5tupleIJiiiiEEENS1_10collective13CollectiveMmaINS1_35MainloopSm100TmaUmmaWarpSpecializedILi13ELi2ELi4ENS5_IJNS4_1CILi2EEESB_NSA_ILi1EEEEEEEENS5_IJNSA_ILi64EEESF_NSA_ILi128EEEEEENS_12float_e4m3_tENS5_IJlSC_lEEESI_SJ_NS4_8TiledMMAINS4_8MMA_AtomIJNS4_10MMA_TraitsINS4_19SM100_MMA_F8F6F4_SSEJSI_SI_fSF_SF_NS4_17integral_constantINS4_4UMMA5MajorELSQ_0EEESR_NSO_INSP_7ScaleInELSS_0EEEST_EEEEEENS4_6LayoutINS5_IJSC_SC_SC_EEENS5_IJNSA_ILi0EEESY_SY_EEEEENS5_IJNS4_10UnderscoreES11_S11_EEEEENS4_23SM90_TMA_LOAD_MULTICASTENS4_14ComposedLayoutINS4_7SwizzleILi3ELi4ELi3EEENS4_18smem_ptr_flag_bitsILi8EEENSW_INS5_IJNSA_ILi8EEESG_EEENS5_IJSG_SC_EEEEEEEvNS4_8identityES14_S1E_vS1F_EENS_8epilogue10collective18CollectiveEpilogueINS1H_23Sm100TmaWarpSpecializedILi1ELi1ELi32ELb0ELb0EEEJSH_NS5_IJNSW_ISF_SC_EES1M_EEESI_SJ_SI_SJ_NS1H_6fusion15FusionCallbacksIS1L_NS1O_17LinearCombinationISI_fSI_fLNS_15FloatRoundStyleE2EEESH_S1N_JEEENS4_5SM1004TMEM4LOAD26SM100_TMEM_LOAD_16dp32b32xENS4_13SM90_TMA_LOADENS15_INS16_ILi2ELi4ELi3EEES19_NSW_INS5_IJS1A_SF_EEENS5_IJSF_SC_EEEEEEENS4_39AutoVectorizingCopyWithAssumedAlignmentILi128EEENS4_14SM90_TMA_STOREES23_S25_S25_EEEvvEEEEvNT_6ParamsE --------------------------
	.section	.nv.shared._ZN7cutlass13device_kernelINS_4gemm6kernel13GemmUniversalIN4cute5tupleIJiiiiEEENS1_10collective13CollectiveMmaINS1_35MainloopSm100TmaUmmaWarpSpecializedILi13ELi2ELi4ENS5_IJNS4_1CILi2EEESB_NSA_ILi1EEEEEEEENS5_IJNSA_ILi64EEESF_NSA_ILi128EEEEEENS_12float_e4m3_tENS5_IJlSC_lEEESI_SJ_NS4_8TiledMMAINS4_8MMA_AtomIJNS4_10MMA_TraitsINS4_19SM100_MMA_F8F6F4_SSEJSI_SI_fSF_SF_NS4_17integral_constantINS4_4UMMA5MajorELSQ_0EEESR_NSO_INSP_7ScaleInELSS_0EEEST_EEEEEENS4_6LayoutINS5_IJSC_SC_SC_EEENS5_IJNSA_ILi0EEESY_SY_EEEEENS5_IJNS4_10UnderscoreES11_S11_EEEEENS4_23SM90_TMA_LOAD_MULTICASTENS4_14ComposedLayoutINS4_7SwizzleILi3ELi4ELi3EEENS4_18smem_ptr_flag_bitsILi8EEENSW_INS5_IJNSA_ILi8EEESG_EEENS5_IJSG_SC_EEEEEEEvNS4_8identityES14_S1E_vS1F_EENS_8epilogue10collective18CollectiveEpilogueINS1H_23Sm100TmaWarpSpecializedILi1ELi1ELi32ELb0ELb0EEEJSH_NS5_IJNSW_ISF_SC_EES1M_EEESI_SJ_SI_SJ_NS1H_6fusion15FusionCallbacksIS1L_NS1O_17LinearCombinationISI_fSI_fLNS_15FloatRoundStyleE2EEESH_S1N_JEEENS4_5SM1004TMEM4LOAD26SM100_TMEM_LOAD_16dp32b32xENS4_13SM90_TMA_LOADENS15_INS16_ILi2ELi4ELi3EEES19_NSW_INS5_IJS1A_SF_EEENS5_IJSF_SC_EEEEEEENS4_39AutoVectorizingCopyWithAssumedAlignmentILi128EEENS4_14SM90_TMA_STOREES23_S25_S25_EEEvvEEEEvNT_6ParamsE,"aw",@nobits
	.sectionflags	@""
	.align	16
	.zero		1024


//--------------------- .nv.shared.reserved.0     --------------------------
	.section	.nv.shared.reserved.0,"aw",@nobits
	.weak		__nv_reservedSMEM_offset_0_alias
	.size		__nv_reservedSMEM_offset_0_alias, 0, 64
	.other		__nv_reservedSMEM_offset_0_alias,@"STO_CUDA_RESERVED_SHARED STV_DEFAULT"
__nv_reservedSMEM_offset_0_alias:
	.zero		0
.nv.shared.reserved.0:
	.zero		64
	.weak		__nv_reservedSMEM_tcgen05_partition
	.type		__nv_reservedSMEM_tcgen05_partition,@object
	.size		__nv_reservedSMEM_tcgen05_partition,(.L_0 - __nv_reservedSMEM_tcgen05_partition)
__nv_reservedSMEM_tcgen05_partition:
	.zero		32
.L_0:


//--------------------- .nv.global                --------------------------
	.section	.nv.global,"aw",@nobits
.nv.global:
	.type		_ZN39_INTERNAL_dda43487_4_k_cu_3bb1f71a_79814cute1_E,@object
	.size		_ZN39_INTERNAL_dda43487_4_k_cu_3bb1f71a_79814cute1_E,(_ZN39_INTERNAL_dda43487_4_k_cu_3bb1f71a_79814cuda3std3__45__cpo6cbeginE - _ZN39_INTERNAL_dda43487_4_k_cu_3bb1f71a_79814cute1_E)
_ZN39_INTERNAL_dda43487_4_k_cu_3bb1f71a_79814cute1_E:
	.zero		1
	.type		_ZN39_INTERNAL_dda43487_4_k_cu_3bb1f71a_79814cuda3std3__45__cpo6cbeginE,@object
	.size		_ZN39_INTERNAL_dda43487_4_k_cu_3bb1f71a_79814cuda3std3__45__cpo6cbeginE,(_ZN39_INTERNAL_dda43487_4_k_cu_3bb1f71a_79814cuda3std3__48in_placeE - _ZN39_INTERNAL_dda43487_4_k_cu_3bb1f71a_79814cuda3std3__45__cpo6cbeginE)
_ZN39_INTERNAL_dda43487_4_k_cu_3bb1f71a_79814cuda3std3__45__cpo6cbeginE:
	.zero		1
	.type		_ZN39_INTERNAL_dda43487_4_k_cu_3bb1f71a_79814cuda3std3__48in_placeE,@object
	.size		_ZN39_INTERNAL_dda43487_4_k_cu_3bb1f71a_79814cuda3std3__48in_placeE,(_ZN39_INTERNAL_dda43487_4_k_cu_3bb1f71a_79814cuda3std6ranges3__45__cpo9iter_moveE - _ZN39_INTERNAL_dda43487_4_k_cu_3bb1f71a_79814cuda3std3__48in_placeE)
_ZN39_INTERNAL_dda43487_4_k_cu_3bb1f71a_79814cuda3std3__48in_placeE:
	.zero		1
	.type		_ZN39_INTERNAL_dda43487_4_k_cu_3bb1f71a_79814cuda3std6ranges3__45__cpo9iter_moveE,@object
	.size		_ZN39_INTERNAL_dda43487_4_k_cu_3bb1f71a_79814cuda3std6ranges3__45__cpo9iter_moveE,(_ZN39_INTERNAL_dda43487_4_k_cu_3bb1f71a_79814cuda3std3__45__cpo5beginE - _ZN39_INTERNAL_dda43487_4_k_cu_3bb1f71a_79814cuda3std6ranges3__45__cpo9iter_moveE)
_ZN39_INTERNAL_dda43487_4_k_cu_3bb1f71a_79814cuda3std6ranges3__45__cpo9iter_moveE:
	.zero		1
	.type		_ZN39_INTERNAL_dda43487_4_k_cu_3bb1f71a_79814cuda3std3__45__cpo5beginE,@object
	.size		_ZN39_INTERNAL_dda43487_4_k_cu_3bb1f71a_79814cuda3std3__45__cpo5beginE,(_ZN39_INTERNAL_dda43487_4_k_cu_3bb1f71a_79814cuda3std3__441_GLOBAL__N__dda43487_4_k_cu_3bb1f71a_79816ignoreE - _ZN39_INTERNAL_dda43487_4_k_cu_3bb1f71a_79814cuda3std3__45__cpo5beginE)
_ZN39_INTERNAL_dda43487_4_k_cu_3bb1f71a_79814cuda3std3__45__cpo5beginE:
	.zero		1
	.type		_ZN39_INTERNAL_dda43487_4_k_cu_3bb1f71a_79814cuda3std3__441_GLOBAL__N__dda43487_4_k_cu_3bb1f71a_79816ignoreE,@object
	.size		_ZN39_INTERNAL_dda43487_4_k_cu_3bb1f71a_79814cuda3std3__441_GLOBAL__N__dda43487_4_k_cu_3bb1f71a_79816ignoreE,(_ZN39_INTERNAL_dda43487_4_k_cu_3bb1f71a_79814cute7productE - _ZN39_INTERNAL_dda43487_4_k_cu_3bb1f71a_79814cuda3std3__441_GLOBAL__N__dda43487_4_k_cu_3bb1f71a_79816ignoreE)
_ZN39_INTERNAL_dda43487_4_k_cu_3bb1f71a_79814cuda3std3__441_GLOBAL__N__dda43487_4_k_cu_3bb1f71a_79816ignoreE:
	.zero		1
	.type		_ZN39_INTERNAL_dda43487_4_k_cu_3bb1f71a_79814cute7productE,@object
	.size		_ZN39_INTERNAL_dda43487_4_k_cu_3bb1f71a_79814cute7productE,(_ZN39_INTERNAL_dda43487_4_k_cu_3bb1f71a_79814cuda3std3__45__cpo3endE - _ZN39_INTERNAL_dda43487_4_k_cu_3bb1f71a_79814cute7productE)
_ZN39_INTERNAL_dda43487_4_k_cu_3bb1f71a_79814cute7productE:
	.zero		1
	.type		_ZN39_INTERNAL_dda43487_4_k_cu_3bb1f71a_79814cuda3std3__45__cpo3endE,@object
	.size		_ZN39_INTERNAL_dda43487_4_k_cu_3bb1f71a_79814cuda3std3__45__cpo3endE,(_ZN39_INTERNAL_dda43487_4_k_cu_3bb1f71a_79814cuda3std3__419piecewise_constructE - _ZN39_INTERNAL_dda43487_4_k_cu_3bb1f71a_79814cuda3std3__45__cpo3endE)
_ZN39_INTERNAL_dda43487_4_k_cu_3bb1f71a_79814cuda3std3__45__cpo3endE:
	.zero		1
	.type		_ZN39_INTERNAL_dda43487_4_k_cu_3bb1f71a_79814cuda3std3__419piecewise_constructE,@object
	.size		_ZN39_INTERNAL_dda43487_4_k_cu_3bb1f71a_79814cuda3std3__419piecewise_constructE,(_ZN39_INTERNAL_dda43487_4_k_cu_3bb1f71a_79814cuda3std3__45__cpo4cendE - _ZN39_INTERNAL_dda43487_4_k_cu_3bb1f71a_79814cuda3std3__419piecewise_constructE)
_ZN39_INTERNAL_dda43487_4_k_cu_3bb1f71a_79814cuda3std3__419piecewise_constructE:
	.zero		1
	.type		_ZN39_INTERNAL_dda43487_4_k_cu_3bb1f71a_79814cuda3std3__45__cpo4cendE,@object
	.size		_ZN39_INTERNAL_dda43487_4_k_cu_3bb1f71a_79814cuda3std3__45__cpo4cendE,(_ZN39_INTERNAL_dda43487_4_k_cu_3bb1f71a_79814cuda3std6ranges3__45__cpo4swapE - _ZN39_INTERNAL_dda43487_4_k_cu_3bb1f71a_79814cuda3std3__45__cpo4cendE)
_ZN39_INTERNAL_dda43487_4_k_cu_3bb1f71a_79814cuda3std3__45__cpo4cendE:
	.zero		1
	.type		_ZN39_INTERNAL_dda43487_4_k_cu_3bb1f71a_79814cuda3std6ranges3__45__cpo4swapE,@object
	.size		_ZN39_INTERNAL_dda43487_4_k_cu_3bb1f71a_79814cuda3std6ranges3__45__cpo4swapE,(.L_10 - _ZN39_INTERNAL_dda43487_4_k_cu_3bb1f71a_79814cuda3std6ranges3__45__cpo4swapE)
_ZN39_INTERNAL_dda43487_4_k_cu_3bb1f71a_79814cuda3std6ranges3__45__cpo4swapE:
	.zero		1
.L_10:


//--------------------- .nv.constant0._ZN7cutlass13device_kernelINS_4gemm6kernel13GemmUniversalIN4cute5tupleIJiiiiEEENS1_10collective13CollectiveMmaINS1_35MainloopSm100TmaUmmaWarpSpecializedILi13ELi2ELi4ENS5_IJNS4_1CILi2EEESB_NSA_ILi1EEEEEEEENS5_IJNSA_ILi64EEESF_NSA_ILi128EEEEEENS_12float_e4m3_tENS5_IJlSC_lEEESI_SJ_NS4_8TiledMMAINS4_8MMA_AtomIJNS4_10MMA_TraitsINS4_19SM100_MMA_F8F6F4_SSEJSI_SI_fSF_SF_NS4_17integral_constantINS4_4UMMA5MajorELSQ_0EEESR_NSO_INSP_7ScaleInELSS_0EEEST_EEEEEENS4_6LayoutINS5_IJSC_SC_SC_EEENS5_IJNSA_ILi0EEESY_SY_EEEEENS5_IJNS4_10UnderscoreES11_S11_EEEEENS4_23SM90_TMA_LOAD_MULTICASTENS4_14ComposedLayoutINS4_7SwizzleILi3ELi4ELi3EEENS4_18smem_ptr_flag_bitsILi8EEENSW_INS5_IJNSA_ILi8EEESG_EEENS5_IJSG_SC_EEEEEEEvNS4_8identityES14_S1E_vS1F_EENS_8epilogue10collective18CollectiveEpilogueINS1H_23Sm100TmaWarpSpecializedILi1ELi1ELi32ELb0ELb0EEEJSH_NS5_IJNSW_ISF_SC_EES1M_EEESI_SJ_SI_SJ_NS1H_6fusion15FusionCallbacksIS1L_NS1O_17LinearCombinationISI_fSI_fLNS_15FloatRoundStyleE2EEESH_S1N_JEEENS4_5SM1004TMEM4LOAD26SM100_TMEM_LOAD_16dp32b32xENS4_13SM90_TMA_LOADENS15_INS16_ILi2ELi4ELi3EEES19_NSW_INS5_IJS1A_SF_EEENS5_IJSF_SC_EEEEEEENS4_39AutoVectorizingCopyWithAssumedAlignmentILi128EEENS4_14SM90_TMA_STOREES23_S25_S25_EEEvvEEEEvNT_6ParamsE --------------------------
	.section	.nv.constant0._ZN7cutlass13device_kernelINS_4gemm6kernel13GemmUniversalIN4cute5tupleIJiiiiEEENS1_10collective13CollectiveMmaINS1_35MainloopSm100TmaUmmaWarpSpecializedILi13ELi2ELi4ENS5_IJNS4_1CILi2EEESB_NSA_ILi1EEEEEEEENS5_IJNSA_ILi64EEESF_NSA_ILi128EEEEEENS_12float_e4m3_tENS5_IJlSC_lEEESI_SJ_NS4_8TiledMMAINS4_8MMA_AtomIJNS4_10MMA_TraitsINS4_19SM100_MMA_F8F6F4_SSEJSI_SI_fSF_SF_NS4_17integral_constantINS4_4UMMA5MajorELSQ_0EEESR_NSO_INSP_7ScaleInELSS_0EEEST_EEEEEENS4_6LayoutINS5_IJSC_SC_SC_EEENS5_IJNSA_ILi0EEESY_SY_EEEEENS5_IJNS4_10UnderscoreES11_S11_EEEEENS4_23SM90_TMA_LOAD_MULTICASTENS4_14ComposedLayoutINS4_7SwizzleILi3ELi4ELi3EEENS4_18smem_ptr_flag_bitsILi8EEENSW_INS5_IJNSA_ILi8EEESG_EEENS5_IJSG_SC_EEEEEEEvNS4_8identityES14_S1E_vS1F_EENS_8epilogue10collective18CollectiveEpilogueINS1H_23Sm100TmaWarpSpecializedILi1ELi1ELi32ELb0ELb0EEEJSH_NS5_IJNSW_ISF_SC_EES1M_EEESI_SJ_SI_SJ_NS1H_6fusion15FusionCallbacksIS1L_NS1O_17LinearCombinationISI_fSI_fLNS_15FloatRoundStyleE2EEESH_S1N_JEEENS4_5SM1004TMEM4LOAD26SM100_TMEM_LOAD_16dp32b32xENS4_13SM90_TMA_LOADENS15_INS16_ILi2ELi4ELi3EEES19_NSW_INS5_IJS1A_SF_EEENS5_IJSF_SC_EEEEEEENS4_39AutoVectorizingCopyWithAssumedAlignmentILi128EEENS4_14SM90_TMA_STOREES23_S25_S25_EEEvvEEEEvNT_6ParamsE,"a",@progbits
	.sectionflags	@""
	.align	4
.nv.constant0._ZN7cutlass13device_kernelINS_4gemm6kernel13GemmUniversalIN4cute5tupleIJiiiiEEENS1_10collective13CollectiveMmaINS1_35MainloopSm100TmaUmmaWarpSpecializedILi13ELi2ELi4ENS5_IJNS4_1CILi2EEESB_NSA_ILi1EEEEEEEENS5_IJNSA_ILi64EEESF_NSA_ILi128EEEEEENS_12float_e4m3_tENS5_IJlSC_lEEESI_SJ_NS4_8TiledMMAINS4_8MMA_AtomIJNS4_10MMA_TraitsINS4_19SM100_MMA_F8F6F4_SSEJSI_SI_fSF_SF_NS4_17integral_constantINS4_4UMMA5MajorELSQ_0EEESR_NSO_INSP_7ScaleInELSS_0EEEST_EEEEEENS4_6LayoutINS5_IJSC_SC_SC_EEENS5_IJNSA_ILi0EEESY_SY_EEEEENS5_IJNS4_10UnderscoreES11_S11_EEEEENS4_23SM90_TMA_LOAD_MULTICASTENS4_14ComposedLayoutINS4_7SwizzleILi3ELi4ELi3EEENS4_18smem_ptr_flag_bitsILi8EEENSW_INS5_IJNSA_ILi8EEESG_EEENS5_IJSG_SC_EEEEEEEvNS4_8identityES14_S1E_vS1F_EENS_8epilogue10collective18CollectiveEpilogueINS1H_23Sm100TmaWarpSpecializedILi1ELi1ELi32ELb0ELb0EEEJSH_NS5_IJNSW_ISF_SC_EES1M_EEESI_SJ_SI_SJ_NS1H_6fusion15FusionCallbacksIS1L_NS1O_17LinearCombinationISI_fSI_fLNS_15FloatRoundStyleE2EEESH_S1N_JEEENS4_5SM1004TMEM4LOAD26SM100_TMEM_LOAD_16dp32b32xENS4_13SM90_TMA_LOADENS15_INS16_ILi2ELi4ELi3EEES19_NSW_INS5_IJS1A_SF_EEENS5_IJSF_SC_EEEEEEENS4_39AutoVectorizingCopyWithAssumedAlignmentILi128EEENS4_14SM90_TMA_STOREES23_S25_S25_EEEvvEEEEvNT_6ParamsE:
	.zero		2944


//--------------------- SYMBOLS --------------------------

	.type		.nv.reservedSmem.offset0,@object
	.size		.nv.reservedSmem.offset0,0x4
	.type		.nv.reservedSmem.cap,@object
	.size		.nv.reservedSmem.cap,0x4
	.type		__assertfail,@function
